//
// Generated by NVIDIA NVVM Compiler
//
// Compiler Build ID: CL-36424714
// Cuda compilation tools, release 13.0, V13.0.88
// Based on NVVM 20.0.0
//

.version 9.0
.target sm_100
.address_size 64

	// .globl	_Z13softmaxKernelPfS_i
.global .align 1 .b8 _ZN34_INTERNAL_975d8bc6_4_k_cu_e44b2aad4cuda3std3__45__cpo5beginE[1];
.global .align 1 .b8 _ZN34_INTERNAL_975d8bc6_4_k_cu_e44b2aad4cuda3std3__45__cpo3endE[1];
.global .align 1 .b8 _ZN34_INTERNAL_975d8bc6_4_k_cu_e44b2aad4cuda3std3__45__cpo6cbeginE[1];
.global .align 1 .b8 _ZN34_INTERNAL_975d8bc6_4_k_cu_e44b2aad4cuda3std3__45__cpo4cendE[1];
.global .align 1 .b8 _ZN34_INTERNAL_975d8bc6_4_k_cu_e44b2aad4cuda3std3__45__cpo6rbeginE[1];
.global .align 1 .b8 _ZN34_INTERNAL_975d8bc6_4_k_cu_e44b2aad4cuda3std3__45__cpo4rendE[1];
.global .align 1 .b8 _ZN34_INTERNAL_975d8bc6_4_k_cu_e44b2aad4cuda3std3__45__cpo7crbeginE[1];
.global .align 1 .b8 _ZN34_INTERNAL_975d8bc6_4_k_cu_e44b2aad4cuda3std3__45__cpo5crendE[1];
.global .align 1 .b8 _ZN34_INTERNAL_975d8bc6_4_k_cu_e44b2aad4cuda3std3__436_GLOBAL__N__975d8bc6_4_k_cu_e44b2aad6ignoreE[1];
.global .align 1 .b8 _ZN34_INTERNAL_975d8bc6_4_k_cu_e44b2aad4cuda3std3__419piecewise_constructE[1];
.global .align 1 .b8 _ZN34_INTERNAL_975d8bc6_4_k_cu_e44b2aad4cuda3std3__48in_placeE[1];
.global .align 1 .b8 _ZN34_INTERNAL_975d8bc6_4_k_cu_e44b2aad4cuda3std3__420unreachable_sentinelE[1];
.global .align 1 .b8 _ZN34_INTERNAL_975d8bc6_4_k_cu_e44b2aad4cuda3std3__47nulloptE[1];
.global .align 1 .b8 _ZN34_INTERNAL_975d8bc6_4_k_cu_e44b2aad4cuda3std3__48unexpectE[1];
.global .align 1 .b8 _ZN34_INTERNAL_975d8bc6_4_k_cu_e44b2aad4cuda3std6ranges3__45__cpo4swapE[1];
.global .align 1 .b8 _ZN34_INTERNAL_975d8bc6_4_k_cu_e44b2aad4cuda3std6ranges3__45__cpo9iter_moveE[1];
.global .align 1 .b8 _ZN34_INTERNAL_975d8bc6_4_k_cu_e44b2aad4cuda3std6ranges3__45__cpo5beginE[1];
.global .align 1 .b8 _ZN34_INTERNAL_975d8bc6_4_k_cu_e44b2aad4cuda3std6ranges3__45__cpo3endE[1];
.global .align 1 .b8 _ZN34_INTERNAL_975d8bc6_4_k_cu_e44b2aad4cuda3std6ranges3__45__cpo6cbeginE[1];
.global .align 1 .b8 _ZN34_INTERNAL_975d8bc6_4_k_cu_e44b2aad4cuda3std6ranges3__45__cpo4cendE[1];
.global .align 1 .b8 _ZN34_INTERNAL_975d8bc6_4_k_cu_e44b2aad4cuda3std6ranges3__45__cpo7advanceE[1];
.global .align 1 .b8 _ZN34_INTERNAL_975d8bc6_4_k_cu_e44b2aad4cuda3std6ranges3__45__cpo9iter_swapE[1];
.global .align 1 .b8 _ZN34_INTERNAL_975d8bc6_4_k_cu_e44b2aad4cuda3std6ranges3__45__cpo4nextE[1];
.global .align 1 .b8 _ZN34_INTERNAL_975d8bc6_4_k_cu_e44b2aad4cuda3std6ranges3__45__cpo4prevE[1];
.global .align 1 .b8 _ZN34_INTERNAL_975d8bc6_4_k_cu_e44b2aad4cuda3std6ranges3__45__cpo4dataE[1];
.global .align 1 .b8 _ZN34_INTERNAL_975d8bc6_4_k_cu_e44b2aad4cuda3std6ranges3__45__cpo5cdataE[1];
.global .align 1 .b8 _ZN34_INTERNAL_975d8bc6_4_k_cu_e44b2aad4cuda3std6ranges3__45__cpo4sizeE[1];
.global .align 1 .b8 _ZN34_INTERNAL_975d8bc6_4_k_cu_e44b2aad4cuda3std6ranges3__45__cpo5ssizeE[1];
.global .align 1 .b8 _ZN34_INTERNAL_975d8bc6_4_k_cu_e44b2aad4cuda3std6ranges3__45__cpo8distanceE[1];
.global .align 1 .b8 _ZN34_INTERNAL_975d8bc6_4_k_cu_e44b2aad6thrust24THRUST_300001_SM_1000_NS8cuda_cub3parE[1];
.global .align 1 .b8 _ZN34_INTERNAL_975d8bc6_4_k_cu_e44b2aad6thrust24THRUST_300001_SM_1000_NS8cuda_cub10par_nosyncE[1];
.global .align 1 .b8 _ZN34_INTERNAL_975d8bc6_4_k_cu_e44b2aad6thrust24THRUST_300001_SM_1000_NS6system6detail10sequential3seqE[1];
.global .align 1 .b8 _ZN34_INTERNAL_975d8bc6_4_k_cu_e44b2aad6thrust24THRUST_300001_SM_1000_NS6system3cpp3parE[1];
.global .align 1 .b8 _ZN34_INTERNAL_975d8bc6_4_k_cu_e44b2aad6thrust24THRUST_300001_SM_1000_NS12placeholders2_1E[1];
.global .align 1 .b8 _ZN34_INTERNAL_975d8bc6_4_k_cu_e44b2aad6thrust24THRUST_300001_SM_1000_NS12placeholders2_2E[1];
.global .align 1 .b8 _ZN34_INTERNAL_975d8bc6_4_k_cu_e44b2aad6thrust24THRUST_300001_SM_1000_NS12placeholders2_3E[1];
.global .align 1 .b8 _ZN34_INTERNAL_975d8bc6_4_k_cu_e44b2aad6thrust24THRUST_300001_SM_1000_NS12placeholders2_4E[1];
.global .align 1 .b8 _ZN34_INTERNAL_975d8bc6_4_k_cu_e44b2aad6thrust24THRUST_300001_SM_1000_NS12placeholders2_5E[1];
.global .align 1 .b8 _ZN34_INTERNAL_975d8bc6_4_k_cu_e44b2aad6thrust24THRUST_300001_SM_1000_NS12placeholders2_6E[1];
.global .align 1 .b8 _ZN34_INTERNAL_975d8bc6_4_k_cu_e44b2aad6thrust24THRUST_300001_SM_1000_NS12placeholders2_7E[1];
.global .align 1 .b8 _ZN34_INTERNAL_975d8bc6_4_k_cu_e44b2aad6thrust24THRUST_300001_SM_1000_NS12placeholders2_8E[1];
.global .align 1 .b8 _ZN34_INTERNAL_975d8bc6_4_k_cu_e44b2aad6thrust24THRUST_300001_SM_1000_NS12placeholders2_9E[1];
.global .align 1 .b8 _ZN34_INTERNAL_975d8bc6_4_k_cu_e44b2aad6thrust24THRUST_300001_SM_1000_NS12placeholders3_10E[1];
.global .align 1 .b8 _ZN34_INTERNAL_975d8bc6_4_k_cu_e44b2aad6thrust24THRUST_300001_SM_1000_NS3seqE[1];
.global .align 1 .b8 _ZN34_INTERNAL_975d8bc6_4_k_cu_e44b2aad6thrust24THRUST_300001_SM_1000_NS6deviceE[1];
.extern .shared .align 16 .b8 sharedData[];

.visible .entry _Z13softmaxKernelPfS_i(
	.param .u64 .ptr .align 1 _Z13softmaxKernelPfS_i_param_0,
	.param .u64 .ptr .align 1 _Z13softmaxKernelPfS_i_param_1,
	.param .u32 _Z13softmaxKernelPfS_i_param_2
)
{
	.reg .pred 	%p<50>;
	.reg .b32 	%r<67>;
	.reg .b32 	%f<181>;
	.reg .b64 	%rd<22>;

	ld.param.u64 	%rd9, [_Z13softmaxKernelPfS_i_param_0];
	ld.param.u64 	%rd8, [_Z13softmaxKernelPfS_i_param_1];
	ld.param.u32 	%r38, [_Z13softmaxKernelPfS_i_param_2];
	cvta.to.global.u64 	%rd1, %rd9;
	mov.u32 	%r1, %tid.x;
	setp.lt.s32 	%p1, %r38, 1;
	mov.f32 	%f171, 0fFF7FFFFF;
	@%p1 bra 	$L__BB0_13;
	and.b32  	%r2, %r38, 15;
	setp.lt.u32 	%p2, %r38, 16;
	mov.f32 	%f171, 0fFF7FFFFF;
	mov.b32 	%r57, 0;
	@%p2 bra 	$L__BB0_4;
	and.b32  	%r57, %r38, 2147483632;
	neg.s32 	%r55, %r57;
	add.s64 	%rd20, %rd1, 32;
	mov.f32 	%f171, 0fFF7FFFFF;
$L__BB0_3:
	.pragma "nounroll";
	ld.global.f32 	%f31, [%rd20+-32];
	setp.gt.f32 	%p3, %f31, %f171;
	selp.f32 	%f32, %f31, %f171, %p3;
	ld.global.f32 	%f33, [%rd20+-28];
	setp.gt.f32 	%p4, %f33, %f32;
	selp.f32 	%f34, %f33, %f32, %p4;
	ld.global.f32 	%f35, [%rd20+-24];
	setp.gt.f32 	%p5, %f35, %f34;
	selp.f32 	%f36, %f35, %f34, %p5;
	ld.global.f32 	%f37, [%rd20+-20];
	setp.gt.f32 	%p6, %f37, %f36;
	selp.f32 	%f38, %f37, %f36, %p6;
	ld.global.f32 	%f39, [%rd20+-16];
	setp.gt.f32 	%p7, %f39, %f38;
	selp.f32 	%f40, %f39, %f38, %p7;
	ld.global.f32 	%f41, [%rd20+-12];
	setp.gt.f32 	%p8, %f41, %f40;
	selp.f32 	%f42, %f41, %f40, %p8;
	ld.global.f32 	%f43, [%rd20+-8];
	setp.gt.f32 	%p9, %f43, %f42;
	selp.f32 	%f44, %f43, %f42, %p9;
	ld.global.f32 	%f45, [%rd20+-4];
	setp.gt.f32 	%p10, %f45, %f44;
	selp.f32 	%f46, %f45, %f44, %p10;
	ld.global.f32 	%f47, [%rd20];
	setp.gt.f32 	%p11, %f47, %f46;
	selp.f32 	%f48, %f47, %f46, %p11;
	ld.global.f32 	%f49, [%rd20+4];
	setp.gt.f32 	%p12, %f49, %f48;
	selp.f32 	%f50, %f49, %f48, %p12;
	ld.global.f32 	%f51, [%rd20+8];
	setp.gt.f32 	%p13, %f51, %f50;
	selp.f32 	%f52, %f51, %f50, %p13;
	ld.global.f32 	%f53, [%rd20+12];
	setp.gt.f32 	%p14, %f53, %f52;
	selp.f32 	%f54, %f53, %f52, %p14;
	ld.global.f32 	%f55, [%rd20+16];
	setp.gt.f32 	%p15, %f55, %f54;
	selp.f32 	%f56, %f55, %f54, %p15;
	ld.global.f32 	%f57, [%rd20+20];
	setp.gt.f32 	%p16, %f57, %f56;
	selp.f32 	%f58, %f57, %f56, %p16;
	ld.global.f32 	%f59, [%rd20+24];
	setp.gt.f32 	%p17, %f59, %f58;
	selp.f32 	%f60, %f59, %f58, %p17;
	ld.global.f32 	%f61, [%rd20+28];
	setp.gt.f32 	%p18, %f61, %f60;
	selp.f32 	%f171, %f61, %f60, %p18;
	add.s32 	%r55, %r55, 16;
	add.s64 	%rd20, %rd20, 64;
	setp.ne.s32 	%p19, %r55, 0;
	@%p19 bra 	$L__BB0_3;
$L__BB0_4:
	setp.eq.s32 	%p20, %r2, 0;
	@%p20 bra 	$L__BB0_13;
	and.b32  	%r8, %r38, 7;
	setp.lt.u32 	%p21, %r2, 8;
	@%p21 bra 	$L__BB0_7;
	mul.wide.u32 	%rd10, %r57, 4;
	add.s64 	%rd11, %rd1, %rd10;
	ld.global.f32 	%f63, [%rd11];
	setp.gt.f32 	%p22, %f63, %f171;
	selp.f32 	%f64, %f63, %f171, %p22;
	ld.global.f32 	%f65, [%rd11+4];
	setp.gt.f32 	%p23, %f65, %f64;
	selp.f32 	%f66, %f65, %f64, %p23;
	ld.global.f32 	%f67, [%rd11+8];
	setp.gt.f32 	%p24, %f67, %f66;
	selp.f32 	%f68, %f67, %f66, %p24;
	ld.global.f32 	%f69, [%rd11+12];
	setp.gt.f32 	%p25, %f69, %f68;
	selp.f32 	%f70, %f69, %f68, %p25;
	ld.global.f32 	%f71, [%rd11+16];
	setp.gt.f32 	%p26, %f71, %f70;
	selp.f32 	%f72, %f71, %f70, %p26;
	ld.global.f32 	%f73, [%rd11+20];
	setp.gt.f32 	%p27, %f73, %f72;
	selp.f32 	%f74, %f73, %f72, %p27;
	ld.global.f32 	%f75, [%rd11+24];
	setp.gt.f32 	%p28, %f75, %f74;
	selp.f32 	%f76, %f75, %f74, %p28;
	ld.global.f32 	%f77, [%rd11+28];
	setp.gt.f32 	%p29, %f77, %f76;
	selp.f32 	%f171, %f77, %f76, %p29;
	add.s32 	%r57, %r57, 8;
$L__BB0_7:
	setp.eq.s32 	%p30, %r8, 0;
	@%p30 bra 	$L__BB0_13;
	and.b32  	%r11, %r38, 3;
	setp.lt.u32 	%p31, %r8, 4;
	@%p31 bra 	$L__BB0_10;
	mul.wide.u32 	%rd12, %r57, 4;
	add.s64 	%rd13, %rd1, %rd12;
	ld.global.f32 	%f79, [%rd13];
	setp.gt.f32 	%p32, %f79, %f171;
	selp.f32 	%f80, %f79, %f171, %p32;
	ld.global.f32 	%f81, [%rd13+4];
	setp.gt.f32 	%p33, %f81, %f80;
	selp.f32 	%f82, %f81, %f80, %p33;
	ld.global.f32 	%f83, [%rd13+8];
	setp.gt.f32 	%p34, %f83, %f82;
	selp.f32 	%f84, %f83, %f82, %p34;
	ld.global.f32 	%f85, [%rd13+12];
	setp.gt.f32 	%p35, %f85, %f84;
	selp.f32 	%f171, %f85, %f84, %p35;
	add.s32 	%r57, %r57, 4;
$L__BB0_10:
	setp.eq.s32 	%p36, %r11, 0;
	@%p36 bra 	$L__BB0_13;
	mul.wide.u32 	%rd14, %r57, 4;
	add.s64 	%rd21, %rd1, %rd14;
	neg.s32 	%r59, %r11;
$L__BB0_12:
	.pragma "nounroll";
	ld.global.f32 	%f86, [%rd21];
	setp.gt.f32 	%p37, %f86, %f171;
	selp.f32 	%f171, %f86, %f171, %p37;
	add.s64 	%rd21, %rd21, 4;
	add.s32 	%r59, %r59, 1;
	setp.ne.s32 	%p38, %r59, 0;
	@%p38 bra 	$L__BB0_12;
$L__BB0_13:
	setp.ge.s32 	%p39, %r1, %r38;
	shl.b32 	%r40, %r1, 2;
	mov.u32 	%r41, sharedData;
	add.s32 	%r17, %r41, %r40;
	@%p39 bra 	$L__BB0_15;
	mul.wide.u32 	%rd15, %r1, 4;
	add.s64 	%rd16, %rd1, %rd15;
	ld.global.f32 	%f87, [%rd16];
	sub.f32 	%f88, %f87, %f171;
	fma.rn.f32 	%f89, %f88, 0f3BBB989D, 0f3F000000;
	cvt.sat.f32.f32 	%f90, %f89;
	mov.f32 	%f91, 0f4B400001;
	mov.f32 	%f92, 0f437C0000;
	fma.rm.f32 	%f93, %f90, %f92, %f91;
	add.f32 	%f94, %f93, 0fCB40007F;
	neg.f32 	%f95, %f94;
	fma.rn.f32 	%f96, %f88, 0f3FB8AA3B, %f95;
	fma.rn.f32 	%f97, %f88, 0f32A57060, %f96;
	mov.b32 	%r42, %f93;
	shl.b32 	%r43, %r42, 23;
	mov.b32 	%f98, %r43;
	ex2.approx.ftz.f32 	%f99, %f97;
	mul.f32 	%f100, %f99, %f98;
	st.shared.f32 	[%r17], %f100;
$L__BB0_15:
	setp.lt.s32 	%p40, %r38, 1;
	bar.sync 	0;
	mov.f32 	%f180, 0f00000000;
	@%p40 bra 	$L__BB0_28;
	and.b32  	%r18, %r38, 15;
	setp.lt.u32 	%p41, %r38, 16;
	mov.f32 	%f180, 0f00000000;
	mov.b32 	%r63, 0;
	@%p41 bra 	$L__BB0_19;
	and.b32  	%r63, %r38, 2147483632;
	add.s32 	%r60, %r41, 32;
	neg.s32 	%r61, %r63;
	mov.f32 	%f180, 0f00000000;
$L__BB0_18:
	.pragma "nounroll";
	ld.shared.v4.f32 	{%f105, %f106, %f107, %f108}, [%r60+-32];
	add.f32 	%f109, %f180, %f105;
	add.f32 	%f110, %f109, %f106;
	add.f32 	%f111, %f110, %f107;
	add.f32 	%f112, %f111, %f108;
	ld.shared.v4.f32 	{%f113, %f114, %f115, %f116}, [%r60+-16];
	add.f32 	%f117, %f112, %f113;
	add.f32 	%f118, %f117, %f114;
	add.f32 	%f119, %f118, %f115;
	add.f32 	%f120, %f119, %f116;
	ld.shared.v4.f32 	{%f121, %f122, %f123, %f124}, [%r60];
	add.f32 	%f125, %f120, %f121;
	add.f32 	%f126, %f125, %f122;
	add.f32 	%f127, %f126, %f123;
	add.f32 	%f128, %f127, %f124;
	ld.shared.v4.f32 	{%f129, %f130, %f131, %f132}, [%r60+16];
	add.f32 	%f133, %f128, %f129;
	add.f32 	%f134, %f133, %f130;
	add.f32 	%f135, %f134, %f131;
	add.f32 	%f180, %f135, %f132;
	add.s32 	%r61, %r61, 16;
	add.s32 	%r60, %r60, 64;
	setp.ne.s32 	%p42, %r61, 0;
	@%p42 bra 	$L__BB0_18;
$L__BB0_19:
	setp.eq.s32 	%p43, %r18, 0;
	@%p43 bra 	$L__BB0_28;
	and.b32  	%r26, %r38, 7;
	setp.lt.u32 	%p44, %r18, 8;
	@%p44 bra 	$L__BB0_22;
	shl.b32 	%r47, %r63, 2;
	add.s32 	%r49, %r41, %r47;
	ld.shared.f32 	%f137, [%r49];
	add.f32 	%f138, %f180, %f137;
	ld.shared.f32 	%f139, [%r49+4];
	add.f32 	%f140, %f138, %f139;
	ld.shared.f32 	%f141, [%r49+8];
	add.f32 	%f142, %f140, %f141;
	ld.shared.f32 	%f143, [%r49+12];
	add.f32 	%f144, %f142, %f143;
	ld.shared.f32 	%f145, [%r49+16];
	add.f32 	%f146, %f144, %f145;
	ld.shared.f32 	%f147, [%r49+20];
	add.f32 	%f148, %f146, %f147;
	ld.shared.f32 	%f149, [%r49+24];
	add.f32 	%f150, %f148, %f149;
	ld.shared.f32 	%f151, [%r49+28];
	add.f32 	%f180, %f150, %f151;
	add.s32 	%r63, %r63, 8;
$L__BB0_22:
	setp.eq.s32 	%p45, %r26, 0;
	@%p45 bra 	$L__BB0_28;
	and.b32  	%r29, %r38, 3;
	setp.lt.u32 	%p46, %r26, 4;
	@%p46 bra 	$L__BB0_25;
	shl.b32 	%r50, %r63, 2;
	add.s32 	%r52, %r41, %r50;
	ld.shared.f32 	%f153, [%r52];
	add.f32 	%f154, %f180, %f153;
	ld.shared.f32 	%f155, [%r52+4];
	add.f32 	%f156, %f154, %f155;
	ld.shared.f32 	%f157, [%r52+8];
	add.f32 	%f158, %f156, %f157;
	ld.shared.f32 	%f159, [%r52+12];
	add.f32 	%f180, %f158, %f159;
	add.s32 	%r63, %r63, 4;
$L__BB0_25:
	setp.eq.s32 	%p47, %r29, 0;
	@%p47 bra 	$L__BB0_28;
	shl.b32 	%r53, %r63, 2;
	add.s32 	%r66, %r41, %r53;
	neg.s32 	%r65, %r29;
$L__BB0_27:
	.pragma "nounroll";
	ld.shared.f32 	%f160, [%r66];
	add.f32 	%f180, %f180, %f160;
	add.s32 	%r66, %r66, 4;
	add.s32 	%r65, %r65, 1;
	setp.ne.s32 	%p48, %r65, 0;
	@%p48 bra 	$L__BB0_27;
$L__BB0_28:
	setp.ge.s32 	%p49, %r1, %r38;
	@%p49 bra 	$L__BB0_30;
	ld.shared.f32 	%f161, [%r17];
	div.rn.f32 	%f162, %f161, %f180;
	cvta.to.global.u64 	%rd17, %rd8;
	mul.wide.u32 	%rd18, %r1, 4;
	add.s64 	%rd19, %rd17, %rd18;
	st.global.f32 	[%rd19], %f162;
$L__BB0_30:
	ret;

}
	// .globl	_ZN3cub18CUB_300001_SM_10006detail11EmptyKernelIvEEvv
.visible .entry _ZN3cub18CUB_300001_SM_10006detail11EmptyKernelIvEEvv()
{


	ret;

}


// ===== COMPILED SASS (sm_100) =====

	.target	sm_100

	.elftype	@"ET_EXEC"


//--------------------- .note.nv.tkinfo           --------------------------
	.section	.note.nv.tkinfo,"",@"SHT_NOTE"
	.sectionflags	@"SHF_NOTE_NV_TKINFO"
	.tkinfo
        /*0018*/ 	.word	0x00000002
        /*0030*/ 	.string	""
        /*0030*/ 	.string	"ptxas"
        /*0030*/ 	.string	"Cuda compilation tools, release 13.0, V13.0.88"
        /*0030*/ 	.string	"Build cuda_13.0.r13.0/compiler.36424714_0"
        /*0030*/ 	.string	"-arch sm_100 -m 64 "



//--------------------- .note.nv.cuinfo           --------------------------
	.section	.note.nv.cuinfo,"",@"SHT_NOTE"
	.sectionflags	@"SHF_NOTE_NV_CUINFO"
        /*0018*/ 	.short	0x0002
        /*001a*/ 	.short	0x0064
        /*001c*/ 	.short	0x0082
	.zero		2


//--------------------- .nv.info                  --------------------------
	.section	.nv.info,"",@"SHT_CUDA_INFO"
	.align	4


	//----- nvinfo : EIATTR_REGCOUNT
	.align		4
        /*0000*/ 	.byte	0x04, 0x2f
        /*0002*/ 	.short	(.L_46 - .L_45)
	.align		4
.L_45:
        /*0004*/ 	.word	index@(_Z13softmaxKernelPfS_i)
        /*0008*/ 	.word	0x00000020


	//----- nvinfo : EIATTR_FRAME_SIZE
	.align		4
.L_46:
        /*000c*/ 	.byte	0x04, 0x11
        /*000e*/ 	.short	(.L_48 - .L_47)
	.align		4
.L_47:
        /*0010*/ 	.word	index@($__internal_0_$__cuda_sm3x_div_rn_noftz_f32_slowpath)
        /*0014*/ 	.word	0x00000000


	//----- nvinfo : EIATTR_FRAME_SIZE
	.align		4
.L_48:
        /*0018*/ 	.byte	0x04, 0x11
        /*001a*/ 	.short	(.L_50 - .L_49)
	.align		4
.L_49:
        /*001c*/ 	.word	index@(_Z13softmaxKernelPfS_i)
        /*0020*/ 	.word	0x00000000


	//----- nvinfo : EIATTR_REGCOUNT
	.align		4
.L_50:
        /*0024*/ 	.byte	0x04, 0x2f
        /*0026*/ 	.short	(.L_52 - .L_51)
	.align		4
.L_51:
        /*0028*/ 	.word	index@(_ZN3cub18CUB_300001_SM_10006detail11EmptyKernelIvEEvv)
        /*002c*/ 	.word	0x00000004


	//----- nvinfo : EIATTR_FRAME_SIZE
	.align		4
.L_52:
        /*0030*/ 	.byte	0x04, 0x11
        /*0032*/ 	.short	(.L_54 - .L_53)
	.align		4
.L_53:
        /*0034*/ 	.word	index@(_ZN3cub18CUB_300001_SM_10006detail11EmptyKernelIvEEvv)
        /*0038*/ 	.word	0x00000000


	//----- nvinfo : EIATTR_MIN_STACK_SIZE
	.align		4
.L_54:
        /*003c*/ 	.byte	0x04, 0x12
        /*003e*/ 	.short	(.L_56 - .L_55)
	.align		4
.L_55:
        /*0040*/ 	.word	index@(_ZN3cub18CUB_300001_SM_10006detail11EmptyKernelIvEEvv)
        /*0044*/ 	.word	0x00000000


	//----- nvinfo : EIATTR_MIN_STACK_SIZE
	.align		4
.L_56:
        /*0048*/ 	.byte	0x04, 0x12
        /*004a*/ 	.short	(.L_58 - .L_57)
	.align		4
.L_57:
        /*004c*/ 	.word	index@(_Z13softmaxKernelPfS_i)
        /*0050*/ 	.word	0x00000000
.L_58:


//--------------------- .nv.compat                --------------------------
	.section	.nv.compat,"",@"SHT_CUDA_COMPAT_INFO"
	.align	4
        /*0000*/ 	.byte	0x02, 0x09, 0x00, 0x00, 0x02, 0x02, 0x01, 0x00, 0x02, 0x05, 0x05, 0x00, 0x03, 0x07, 0x01, 0x01
        /*0010*/ 	.byte	0x02, 0x03, 0x00, 0x00, 0x02, 0x06, 0x01, 0x00, 0x04, 0x0b, 0x08, 0x00, 0x01, 0x00, 0x00, 0x00
        /*0020*/ 	.byte	0x00, 0x00, 0x00, 0x00


//--------------------- .nv.info._ZN3cub18CUB_300001_SM_10006detail11EmptyKernelIvEEvv --------------------------
	.section	.nv.info._ZN3cub18CUB_300001_SM_10006detail11EmptyKernelIvEEvv,"",@"SHT_CUDA_INFO"
	.sectionflags	@""
	.align	4


	//----- nvinfo : EIATTR_CUDA_API_VERSION
	.align		4
        /*0000*/ 	.byte	0x04, 0x37
        /*0002*/ 	.short	(.L_60 - .L_59)
.L_59:
        /*0004*/ 	.word	0x00000082


	//----- nvinfo : EIATTR_SPARSE_MMA_MASK
	.align		4
.L_60:
        /*0008*/ 	.byte	0x03, 0x50
        /*000a*/ 	.short	0x0000


	//----- nvinfo : EIATTR_MAXREG_COUNT
	.align		4
        /*000c*/ 	.byte	0x03, 0x1b
        /*000e*/ 	.short	0x00ff


	//----- nvinfo : EIATTR_MERCURY_ISA_VERSION
	.align		4
        /*0010*/ 	.byte	0x03, 0x5f
        /*0012*/ 	.short	0x0101


	//----- nvinfo : EIATTR_VRC_CTA_INIT_COUNT
	.align		4
        /*0014*/ 	.byte	0x02, 0x4a
	.zero		1
	.zero		1


	//----- nvinfo : EIATTR_EXIT_INSTR_OFFSETS
	.align		4
        /*0018*/ 	.byte	0x04, 0x1c
        /*001a*/ 	.short	(.L_62 - .L_61)


	//   ....[0]....
.L_61:
        /*001c*/ 	.word	0x00000010


	//----- nvinfo : EIATTR_SW_WAR
	.align		4
.L_62:
        /*0020*/ 	.byte	0x04, 0x36
        /*0022*/ 	.short	(.L_64 - .L_63)
.L_63:
        /*0024*/ 	.word	0x00000008
.L_64:


//--------------------- .nv.info._Z13softmaxKernelPfS_i --------------------------
	.section	.nv.info._Z13softmaxKernelPfS_i,"",@"SHT_CUDA_INFO"
	.sectionflags	@""
	.align	4


	//----- nvinfo : EIATTR_CUDA_API_VERSION
	.align		4
        /*0000*/ 	.byte	0x04, 0x37
        /*0002*/ 	.short	(.L_66 - .L_65)
.L_65:
        /*0004*/ 	.word	0x00000082


	//----- nvinfo : EIATTR_KPARAM_INFO
	.align		4
.L_66:
        /*0008*/ 	.byte	0x04, 0x17
        /*000a*/ 	.short	(.L_68 - .L_67)
.L_67:
        /*000c*/ 	.word	0x00000000
        /*0010*/ 	.short	0x0002
        /*0012*/ 	.short	0x0010
        /*0014*/ 	.byte	0x00, 0xf0, 0x11, 0x00


	//----- nvinfo : EIATTR_KPARAM_INFO
	.align		4
.L_68:
        /*0018*/ 	.byte	0x04, 0x17
        /*001a*/ 	.short	(.L_70 - .L_69)
.L_69:
        /*001c*/ 	.word	0x00000000
        /*0020*/ 	.short	0x0001
        /*0022*/ 	.short	0x0008
        /*0024*/ 	.byte	0x00, 0xf5, 0x21, 0x00


	//----- nvinfo : EIATTR_KPARAM_INFO
	.align		4
.L_70:
        /*0028*/ 	.byte	0x04, 0x17
        /*002a*/ 	.short	(.L_72 - .L_71)
.L_71:
        /*002c*/ 	.word	0x00000000
        /*0030*/ 	.short	0x0000
        /*0032*/ 	.short	0x0000
        /*0034*/ 	.byte	0x00, 0xf5, 0x21, 0x00


	//----- nvinfo : EIATTR_SPARSE_MMA_MASK
	.align		4
.L_72:
        /*0038*/ 	.byte	0x03, 0x50
        /*003a*/ 	.short	0x0000


	//----- nvinfo : EIATTR_MAXREG_COUNT
	.align		4
        /*003c*/ 	.byte	0x03, 0x1b
        /*003e*/ 	.short	0x00ff


	//----- nvinfo : EIATTR_NUM_BARRIERS
	.align		4
        /*0040*/ 	.byte	0x02, 0x4c
        /*0042*/ 	.byte	0x01
	.zero		1


	//----- nvinfo : EIATTR_MERCURY_ISA_VERSION
	.align		4
        /*0044*/ 	.byte	0x03, 0x5f
        /*0046*/ 	.short	0x0101


	//----- nvinfo : EIATTR_VRC_CTA_INIT_COUNT
	.align		4
        /*0048*/ 	.byte	0x02, 0x4a
	.zero		1
	.zero		1


	//----- nvinfo : EIATTR_EXIT_INSTR_OFFSETS
	.align		4
        /*004c*/ 	.byte	0x04, 0x1c
        /*004e*/ 	.short	(.L_74 - .L_73)


	//   ....[0]....
.L_73:
        /*0050*/ 	.word	0x00000ea0


	//   ....[1]....
        /*0054*/ 	.word	0x00000fc0


	//----- nvinfo : EIATTR_CRS_STACK_SIZE
	.align		4
.L_74:
        /*0058*/ 	.byte	0x04, 0x1e
        /*005a*/ 	.short	(.L_76 - .L_75)
.L_75:
        /*005c*/ 	.word	0x00000000


	//----- nvinfo : EIATTR_CBANK_PARAM_SIZE
	.align		4
.L_76:
        /*0060*/ 	.byte	0x03, 0x19
        /*0062*/ 	.short	0x0014


	//----- nvinfo : EIATTR_PARAM_CBANK
	.align		4
        /*0064*/ 	.byte	0x04, 0x0a
        /*0066*/ 	.short	(.L_78 - .L_77)
	.align		4
.L_77:
        /*0068*/ 	.word	index@(.nv.constant0._Z13softmaxKernelPfS_i)
        /*006c*/ 	.short	0x0380
        /*006e*/ 	.short	0x0014


	//----- nvinfo : EIATTR_SW_WAR
	.align		4
.L_78:
        /*0070*/ 	.byte	0x04, 0x36
        /*0072*/ 	.short	(.L_80 - .L_79)
.L_79:
        /*0074*/ 	.word	0x00000008
.L_80:


//--------------------- .nv.callgraph             --------------------------
	.section	.nv.callgraph,"",@"SHT_CUDA_CALLGRAPH"
	.align	4
	.sectionentsize	8
	.align		4
        /*0000*/ 	.word	0x00000000
	.align		4
        /*0004*/ 	.word	0xffffffff
	.align		4
        /*0008*/ 	.word	0x00000000
	.align		4
        /*000c*/ 	.word	0xfffffffe
	.align		4
        /*0010*/ 	.word	0x00000000
	.align		4
        /*0014*/ 	.word	0xfffffffd
	.align		4
        /*0018*/ 	.word	0x00000000
	.align		4
        /*001c*/ 	.word	0xfffffffc


//--------------------- .nv.constant4             --------------------------
	.section	.nv.constant4,"a",@progbits
	.align	8
	.align		8
.nv.constant4:
        /*0000*/ 	.dword	_ZN34_INTERNAL_975d8bc6_4_k_cu_e44b2aad4cuda3std3__45__cpo5beginE
	.align		8
        /*0008*/ 	.dword	_ZN34_INTERNAL_975d8bc6_4_k_cu_e44b2aad4cuda3std3__45__cpo3endE
	.align		8
        /*0010*/ 	.dword	_ZN34_INTERNAL_975d8bc6_4_k_cu_e44b2aad4cuda3std3__45__cpo6cbeginE
	.align		8
        /*0018*/ 	.dword	_ZN34_INTERNAL_975d8bc6_4_k_cu_e44b2aad4cuda3std3__45__cpo4cendE
	.align		8
        /*0020*/ 	.dword	_ZN34_INTERNAL_975d8bc6_4_k_cu_e44b2aad4cuda3std3__45__cpo6rbeginE
	.align		8
        /*0028*/ 	.dword	_ZN34_INTERNAL_975d8bc6_4_k_cu_e44b2aad4cuda3std3__45__cpo4rendE
	.align		8
        /*0030*/ 	.dword	_ZN34_INTERNAL_975d8bc6_4_k_cu_e44b2aad4cuda3std3__45__cpo7crbeginE
	.align		8
        /*0038*/ 	.dword	_ZN34_INTERNAL_975d8bc6_4_k_cu_e44b2aad4cuda3std3__45__cpo5crendE
	.align		8
        /*0040*/ 	.dword	_ZN34_INTERNAL_975d8bc6_4_k_cu_e44b2aad4cuda3std3__436_GLOBAL__N__975d8bc6_4_k_cu_e44b2aad6ignoreE
	.align		8
        /*0048*/ 	.dword	_ZN34_INTERNAL_975d8bc6_4_k_cu_e44b2aad4cuda3std3__419piecewise_constructE
	.align		8
        /*0050*/ 	.dword	_ZN34_INTERNAL_975d8bc6_4_k_cu_e44b2aad4cuda3std3__48in_placeE
	.align		8
        /*0058*/ 	.dword	_ZN34_INTERNAL_975d8bc6_4_k_cu_e44b2aad4cuda3std3__420unreachable_sentinelE
	.align		8
        /*0060*/ 	.dword	_ZN34_INTERNAL_975d8bc6_4_k_cu_e44b2aad4cuda3std3__47nulloptE
	.align		8
        /*0068*/ 	.dword	_ZN34_INTERNAL_975d8bc6_4_k_cu_e44b2aad4cuda3std3__48unexpectE
	.align		8
        /*0070*/ 	.dword	_ZN34_INTERNAL_975d8bc6_4_k_cu_e44b2aad4cuda3std6ranges3__45__cpo4swapE
	.align		8
        /*0078*/ 	.dword	_ZN34_INTERNAL_975d8bc6_4_k_cu_e44b2aad4cuda3std6ranges3__45__cpo9iter_moveE
	.align		8
        /*0080*/ 	.dword	_ZN34_INTERNAL_975d8bc6_4_k_cu_e44b2aad4cuda3std6ranges3__45__cpo5beginE
	.align		8
        /*0088*/ 	.dword	_ZN34_INTERNAL_975d8bc6_4_k_cu_e44b2aad4cuda3std6ranges3__45__cpo3endE
	.align		8
        /*0090*/ 	.dword	_ZN34_INTERNAL_975d8bc6_4_k_cu_e44b2aad4cuda3std6ranges3__45__cpo6cbeginE
	.align		8
        /*0098*/ 	.dword	_ZN34_INTERNAL_975d8bc6_4_k_cu_e44b2aad4cuda3std6ranges3__45__cpo4cendE
	.align		8
        /*00a0*/ 	.dword	_ZN34_INTERNAL_975d8bc6_4_k_cu_e44b2aad4cuda3std6ranges3__45__cpo7advanceE
	.align		8
        /*00a8*/ 	.dword	_ZN34_INTERNAL_975d8bc6_4_k_cu_e44b2aad4cuda3std6ranges3__45__cpo9iter_swapE
	.align		8
        /*00b0*/ 	.dword	_ZN34_INTERNAL_975d8bc6_4_k_cu_e44b2aad4cuda3std6ranges3__45__cpo4nextE
	.align		8
        /*00b8*/ 	.dword	_ZN34_INTERNAL_975d8bc6_4_k_cu_e44b2aad4cuda3std6ranges3__45__cpo4prevE
	.align		8
        /*00c0*/ 	.dword	_ZN34_INTERNAL_975d8bc6_4_k_cu_e44b2aad4cuda3std6ranges3__45__cpo4dataE
	.align		8
        /*00c8*/ 	.dword	_ZN34_INTERNAL_975d8bc6_4_k_cu_e44b2aad4cuda3std6ranges3__45__cpo5cdataE
	.align		8
        /*00d0*/ 	.dword	_ZN34_INTERNAL_975d8bc6_4_k_cu_e44b2aad4cuda3std6ranges3__45__cpo4sizeE
	.align		8
        /*00d8*/ 	.dword	_ZN34_INTERNAL_975d8bc6_4_k_cu_e44b2aad4cuda3std6ranges3__45__cpo5ssizeE
	.align		8
        /*00e0*/ 	.dword	_ZN34_INTERNAL_975d8bc6_4_k_cu_e44b2aad4cuda3std6ranges3__45__cpo8distanceE
	.align		8
        /*00e8*/ 	.dword	_ZN34_INTERNAL_975d8bc6_4_k_cu_e44b2aad6thrust24THRUST_300001_SM_1000_NS8cuda_cub3parE
	.align		8
        /*00f0*/ 	.dword	_ZN34_INTERNAL_975d8bc6_4_k_cu_e44b2aad6thrust24THRUST_300001_SM_1000_NS8cuda_cub10par_nosyncE
	.align		8
        /*00f8*/ 	.dword	_ZN34_INTERNAL_975d8bc6_4_k_cu_e44b2aad6thrust24THRUST_300001_SM_1000_NS6system6detail10sequential3seqE
	.align		8
        /*0100*/ 	.dword	_ZN34_INTERNAL_975d8bc6_4_k_cu_e44b2aad6thrust24THRUST_300001_SM_1000_NS6system3cpp3parE
	.align		8
        /*0108*/ 	.dword	_ZN34_INTERNAL_975d8bc6_4_k_cu_e44b2aad6thrust24THRUST_300001_SM_1000_NS12placeholders2_1E
	.align		8
        /*0110*/ 	.dword	_ZN34_INTERNAL_975d8bc6_4_k_cu_e44b2aad6thrust24THRUST_300001_SM_1000_NS12placeholders2_2E
	.align		8
        /*0118*/ 	.dword	_ZN34_INTERNAL_975d8bc6_4_k_cu_e44b2aad6thrust24THRUST_300001_SM_1000_NS12placeholders2_3E
	.align		8
        /*0120*/ 	.dword	_ZN34_INTERNAL_975d8bc6_4_k_cu_e44b2aad6thrust24THRUST_300001_SM_1000_NS12placeholders2_4E
	.align		8
        /*0128*/ 	.dword	_ZN34_INTERNAL_975d8bc6_4_k_cu_e44b2aad6thrust24THRUST_300001_SM_1000_NS12placeholders2_5E
	.align		8
        /*0130*/ 	.dword	_ZN34_INTERNAL_975d8bc6_4_k_cu_e44b2aad6thrust24THRUST_300001_SM_1000_NS12placeholders2_6E
	.align		8
        /*0138*/ 	.dword	_ZN34_INTERNAL_975d8bc6_4_k_cu_e44b2aad6thrust24THRUST_300001_SM_1000_NS12placeholders2_7E
	.align		8
        /*0140*/ 	.dword	_ZN34_INTERNAL_975d8bc6_4_k_cu_e44b2aad6thrust24THRUST_300001_SM_1000_NS12placeholders2_8E
	.align		8
        /*0148*/ 	.dword	_ZN34_INTERNAL_975d8bc6_4_k_cu_e44b2aad6thrust24THRUST_300001_SM_1000_NS12placeholders2_9E
	.align		8
        /*0150*/ 	.dword	_ZN34_INTERNAL_975d8bc6_4_k_cu_e44b2aad6thrust24THRUST_300001_SM_1000_NS12placeholders3_10E
	.align		8
        /*0158*/ 	.dword	_ZN34_INTERNAL_975d8bc6_4_k_cu_e44b2aad6thrust24THRUST_300001_SM_1000_NS3seqE
	.align		8
        /*0160*/ 	.dword	_ZN34_INTERNAL_975d8bc6_4_k_cu_e44b2aad6thrust24THRUST_300001_SM_1000_NS6deviceE


//--------------------- .text._ZN3cub18CUB_300001_SM_10006detail11EmptyKernelIvEEvv --------------------------
	.section	.text._ZN3cub18CUB_300001_SM_10006detail11EmptyKernelIvEEvv,"ax",@progbits
	.align	128
        .global         _ZN3cub18CUB_300001_SM_10006detail11EmptyKernelIvEEvv
        .type           _ZN3cub18CUB_300001_SM_10006detail11EmptyKernelIvEEvv,@function
        .size           _ZN3cub18CUB_300001_SM_10006detail11EmptyKernelIvEEvv,(.L_x_28 - _ZN3cub18CUB_300001_SM_10006detail11EmptyKernelIvEEvv)
        .other          _ZN3cub18CUB_300001_SM_10006detail11EmptyKernelIvEEvv,@"STO_CUDA_ENTRY STV_DEFAULT"
_ZN3cub18CUB_300001_SM_10006detail11EmptyKernelIvEEvv:
.text._ZN3cub18CUB_300001_SM_10006detail11EmptyKernelIvEEvv:
[----:B------:R-:W-:Y:S01]  /*0000*/  LDC R1, c[0x0][0x37c] ;  /* 0x0000df00ff017b82 */ /* 0x000fe20000000800 */
[----:B------:R-:W-:Y:S05]  /*0010*/  EXIT ;  /* 0x000000000000794d */ /* 0x000fea0003800000 */
.L_x_0:
[----:B------:R-:W-:-:S00]  /*0020*/  BRA `(.L_x_0) ;  /* 0xfffffffc00fc7947 */ /* 0x000fc0000383ffff */
[----:B------:R-:W-:-:S00]  /*0030*/  NOP ;  /* 0x0000000000007918 */ /* 0x000fc00000000000 */
        /* <DEDUP_REMOVED lines=12> */
.L_x_28:


//--------------------- .text._Z13softmaxKernelPfS_i --------------------------
	.section	.text._Z13softmaxKernelPfS_i,"ax",@progbits
	.align	128
        .global         _Z13softmaxKernelPfS_i
        .type           _Z13softmaxKernelPfS_i,@function
        .size           _Z13softmaxKernelPfS_i,(.L_x_27 - _Z13softmaxKernelPfS_i)
        .other          _Z13softmaxKernelPfS_i,@"STO_CUDA_ENTRY STV_DEFAULT"
_Z13softmaxKernelPfS_i:
.text._Z13softmaxKernelPfS_i:
[----:B------:R-:W-:Y:S01]  /*0000*/  LDC R1, c[0x0][0x37c] ;  /* 0x0000df00ff017b82 */ /* 0x000fe20000000800 */
[----:B------:R-:W0:Y:S01]  /*0010*/  LDCU UR6, c[0x0][0x390] ;  /* 0x00007200ff0677ac */ /* 0x000e220008000800 */
[----:B------:R-:W1:Y:S01]  /*0020*/  S2R R2, SR_TID.X ;  /* 0x0000000000027919 */ /* 0x000e620000002100 */
[----:B------:R-:W-:Y:S01]  /*0030*/  IMAD.MOV.U32 R0, RZ, RZ, -0x800001 ;  /* 0xff7fffffff007424 */ /* 0x000fe200078e00ff */
[----:B------:R-:W2:Y:S01]  /*0040*/  LDCU.64 UR10, c[0x0][0x358] ;  /* 0x00006b00ff0a77ac */ /* 0x000ea20008000a00 */
[----:B0-----:R-:W-:-:S09]  /*0050*/  UISETP.GE.AND UP0, UPT, UR6, 0x1, UPT ;  /* 0x000000010600788c */ /* 0x001fd2000bf06270 */
[----:B--2---:R-:W-:Y:S05]  /*0060*/  BRA.U !UP0, `(.L_x_1) ;  /* 0x0000000908107547 */ /* 0x004fea000b800000 */
[----:B------:R-:W-:Y:S01]  /*0070*/  UISETP.GE.U32.AND UP2, UPT, UR6, 0x10, UPT ;  /* 0x000000100600788c */ /* 0x000fe2000bf46070 */
[----:B------:R-:W-:Y:S01]  /*0080*/  IMAD.MOV.U32 R0, RZ, RZ, -0x800001 ;  /* 0xff7fffffff007424 */ /* 0x000fe200078e00ff */
[----:B------:R-:W-:Y:S01]  /*0090*/  ULOP3.LUT UR7, UR6, 0xf, URZ, 0xc0, !UPT ;  /* 0x0000000f06077892 */ /* 0x000fe2000f8ec0ff */
[----:B------:R-:W-:-:S03]  /*00a0*/  IMAD.MOV.U32 R3, RZ, RZ, RZ ;  /* 0x000000ffff037224 */ /* 0x000fc600078e00ff */
[----:B------:R-:W-:-:S03]  /*00b0*/  UISETP.NE.AND UP1, UPT, UR7, URZ, UPT ;  /* 0x000000ff0700728c */ /* 0x000fc6000bf25270 */
[----:B------:R-:W-:Y:S08]  /*00c0*/  BRA.U !UP2, `(.L_x_2) ;  /* 0x000000010af87547 */ /* 0x000ff0000b800000 */
[----:B------:R-:W0:Y:S01]  /*00d0*/  LDCU.64 UR4, c[0x0][0x380] ;  /* 0x00007000ff0477ac */ /* 0x000e220008000a00 */
[----:B------:R-:W-:Y:S01]  /*00e0*/  IMAD.MOV.U32 R0, RZ, RZ, -0x800001 ;  /* 0xff7fffffff007424 */ /* 0x000fe200078e00ff */
[----:B------:R-:W-:-:S04]  /*00f0*/  ULOP3.LUT UR8, UR6, 0x7ffffff0, URZ, 0xc0, !UPT ;  /* 0x7ffffff006087892 */ /* 0x000fc8000f8ec0ff */
[----:B------:R-:W-:Y:S02]  /*0100*/  UIADD3 UR9, UPT, UPT, -UR8, URZ, URZ ;  /* 0x000000ff08097290 */ /* 0x000fe4000fffe1ff */
[----:B------:R-:W-:Y:S01]  /*0110*/  IMAD.U32 R3, RZ, RZ, UR8 ;  /* 0x00000008ff037e24 */ /* 0x000fe2000f8e00ff */
[----:B0-----:R-:W-:-:S04]  /*0120*/  UIADD3 UR4, UP2, UPT, UR4, 0x20, URZ ;  /* 0x0000002004047890 */ /* 0x001fc8000ff5e0ff */
[----:B------:R-:W-:Y:S02]  /*0130*/  UIADD3.X UR5, UPT, UPT, URZ, UR5, URZ, UP2, !UPT ;  /* 0x00000005ff057290 */ /* 0x000fe400097fe4ff */
[----:B------:R-:W-:-:S04]  /*0140*/  IMAD.U32 R4, RZ, RZ, UR4 ;  /* 0x00000004ff047e24 */ /* 0x000fc8000f8e00ff */
[----:B------:R-:W-:-:S07]  /*0150*/  IMAD.U32 R5, RZ, RZ, UR5 ;  /* 0x00000005ff057e24 */ /* 0x000fce000f8e00ff */
.L_x_3:
[----:B------:R-:W2:Y:S04]  /*0160*/  LDG.E R13, desc[UR10][R4.64+-0x20] ;  /* 0xffffe00a040d7981 */ /* 0x000ea8000c1e1900 */
[----:B------:R-:W3:Y:S04]  /*0170*/  LDG.E R15, desc[UR10][R4.64+-0x1c] ;  /* 0xffffe40a040f7981 */ /* 0x000ee8000c1e1900 */
[----:B------:R-:W4:Y:S04]  /*0180*/  LDG.E R17, desc[UR10][R4.64+-0x18] ;  /* 0xffffe80a04117981 */ /* 0x000f28000c1e1900 */
[----:B------:R-:W5:Y:S04]  /*0190*/  LDG.E R19, desc[UR10][R4.64+-0x14] ;  /* 0xffffec0a04137981 */ /* 0x000f68000c1e1900 */
        /* <DEDUP_REMOVED lines=11> */
[----:B------:R0:W5:Y:S01]  /*0250*/  LDG.E R6, desc[UR10][R4.64+0x1c] ;  /* 0x00001c0a04067981 */ /* 0x000162000c1e1900 */
[----:B------:R-:W-:-:S04]  /*0260*/  UIADD3 UR9, UPT, UPT, UR9, 0x10, URZ ;  /* 0x0000001009097890 */ /* 0x000fc8000fffe0ff */
[----:B------:R-:W-:Y:S01]  /*0270*/  UISETP.NE.AND UP2, UPT, UR9, URZ, UPT ;  /* 0x000000ff0900728c */ /* 0x000fe2000bf45270 */
[----:B0-----:R-:W-:-:S05]  /*0280*/  IADD3 R4, P1, PT, R4, 0x40, RZ ;  /* 0x0000004004047810 */ /* 0x001fca0007f3e0ff */
[----:B------:R-:W-:Y:S01]  /*0290*/  IMAD.X R5, RZ, RZ, R5, P1 ;  /* 0x000000ffff057224 */ /* 0x000fe200008e0605 */
[----:B--2---:R-:W-:-:S04]  /*02a0*/  FSETP.GT.AND P0, PT, R13, R0, PT ;  /* 0x000000000d00720b */ /* 0x004fc80003f04000 */
[----:B------:R-:W-:-:S04]  /*02b0*/  FSEL R0, R13, R0, P0 ;  /* 0x000000000d007208 */ /* 0x000fc80000000000 */
[----:B---3--:R-:W-:-:S04]  /*02c0*/  FSETP.GT.AND P0, PT, R15, R0, PT ;  /* 0x000000000f00720b */ /* 0x008fc80003f04000 */
[----:B------:R-:W-:-:S04]  /*02d0*/  FSEL R0, R15, R0, P0 ;  /* 0x000000000f007208 */ /* 0x000fc80000000000 */
[----:B----4-:R-:W-:-:S04]  /*02e0*/  FSETP.GT.AND P0, PT, R17, R0, PT ;  /* 0x000000001100720b */ /* 0x010fc80003f04000 */
[----:B------:R-:W-:-:S04]  /*02f0*/  FSEL R0, R17, R0, P0 ;  /* 0x0000000011007208 */ /* 0x000fc80000000000 */
[----:B-----5:R-:W-:-:S04]  /*0300*/  FSETP.GT.AND P0, PT, R19, R0, PT ;  /* 0x000000001300720b */ /* 0x020fc80003f04000 */
[----:B------:R-:W-:-:S04]  /*0310*/  FSEL R0, R19, R0, P0 ;  /* 0x0000000013007208 */ /* 0x000fc80000000000 */
[----:B------:R-:W-:-:S04]  /*0320*/  FSETP.GT.AND P0, PT, R21, R0, PT ;  /* 0x000000001500720b */ /* 0x000fc80003f04000 */
        /* <DEDUP_REMOVED lines=22> */
[----:B------:R-:W-:Y:S01]  /*0490*/  FSEL R0, R6, R7, P0 ;  /* 0x0000000706007208 */ /* 0x000fe20000000000 */
[----:B------:R-:W-:Y:S08]  /*04a0*/  BRA.U UP2, `(.L_x_3) ;  /* 0xfffffffd022c7547 */ /* 0x000ff0000b83ffff */
.L_x_2:
[----:B------:R-:W-:Y:S05]  /*04b0*/  BRA.U !UP1, `(.L_x_1) ;  /* 0x0000000109fc7547 */ /* 0x000fea000b800000 */
[----:B------:R-:W-:Y:S02]  /*04c0*/  UISETP.GE.U32.AND UP1, UPT, UR7, 0x8, UPT ;  /* 0x000000080700788c */ /* 0x000fe4000bf26070 */
[----:B------:R-:W-:-:S04]  /*04d0*/  ULOP3.LUT UR5, UR6, 0x7, URZ, 0xc0, !UPT ;  /* 0x0000000706057892 */ /* 0x000fc8000f8ec0ff */
[----:B------:R-:W-:-:S03]  /*04e0*/  UISETP.NE.AND UP2, UPT, UR5, URZ, UPT ;  /* 0x000000ff0500728c */ /* 0x000fc6000bf45270 */
[----:B------:R-:W-:Y:S08]  /*04f0*/  BRA.U !UP1, `(.L_x_4) ;  /* 0x00000001096c7547 */ /* 0x000ff0000b800000 */
[----:B------:R-:W0:Y:S02]  /*0500*/  LDC.64 R4, c[0x0][0x380] ;  /* 0x0000e000ff047b82 */ /* 0x000e240000000a00 */
[----:B0-----:R-:W-:-:S05]  /*0510*/  IMAD.WIDE.U32 R4, R3, 0x4, R4 ;  /* 0x0000000403047825 */ /* 0x001fca00078e0004 */
[----:B------:R-:W2:Y:S04]  /*0520*/  LDG.E R7, desc[UR10][R4.64] ;  /* 0x0000000a04077981 */ /* 0x000ea8000c1e1900 */
[----:B------:R-:W3:Y:S04]  /*0530*/  LDG.E R9, desc[UR10][R4.64+0x4] ;  /* 0x0000040a04097981 */ /* 0x000ee8000c1e1900 */
[----:B------:R-:W4:Y:S04]  /*0540*/  LDG.E R11, desc[UR10][R4.64+0x8] ;  /* 0x0000080a040b7981 */ /* 0x000f28000c1e1900 */
[----:B------:R-:W5:Y:S04]  /*0550*/  LDG.E R13, desc[UR10][R4.64+0xc] ;  /* 0x00000c0a040d7981 */ /* 0x000f68000c1e1900 */
[----:B------:R-:W5:Y:S04]  /*0560*/  LDG.E R15, desc[UR10][R4.64+0x10] ;  /* 0x0000100a040f7981 */ /* 0x000f68000c1e1900 */
[----:B------:R-:W5:Y:S04]  /*0570*/  LDG.E R17, desc[UR10][R4.64+0x14] ;  /* 0x0000140a04117981 */ /* 0x000f68000c1e1900 */
[----:B------:R-:W5:Y:S04]  /*0580*/  LDG.E R19, desc[UR10][R4.64+0x18] ;  /* 0x0000180a04137981 */ /* 0x000f68000c1e1900 */
[----:B------:R-:W5:Y:S01]  /*0590*/  LDG.E R21, desc[UR10][R4.64+0x1c] ;  /* 0x00001c0a04157981 */ /* 0x000f62000c1e1900 */
[----:B------:R-:W-:Y:S01]  /*05a0*/  VIADD R3, R3, 0x8 ;  /* 0x0000000803037836 */ /* 0x000fe20000000000 */
        /* <DEDUP_REMOVED lines=15> */
[----:B------:R-:W-:-:S09]  /*06a0*/  FSEL R0, R21, R0, P0 ;  /* 0x0000000015007208 */ /* 0x000fd20000000000 */
.L_x_4:
        /* <DEDUP_REMOVED lines=19> */
[----:B------:R-:W-:-:S09]  /*07e0*/  FSEL R0, R13, R0, P0 ;  /* 0x000000000d007208 */ /* 0x000fd20000000000 */
.L_x_5:
[----:B------:R-:W-:Y:S05]  /*07f0*/  BRA.U !UP2, `(.L_x_1) ;  /* 0x000000010a2c7547 */ /* 0x000fea000b800000 */
[----:B------:R-:W0:Y:S01]  /*0800*/  LDC.64 R4, c[0x0][0x380] ;  /* 0x0000e000ff047b82 */ /* 0x000e220000000a00 */
[----:B------:R-:W-:Y:S01]  /*0810*/  UIADD3 UR4, UPT, UPT, -UR4, URZ, URZ ;  /* 0x000000ff04047290 */ /* 0x000fe2000fffe1ff */
[----:B0-----:R-:W-:-:S11]  /*0820*/  IMAD.WIDE.U32 R4, R3, 0x4, R4 ;  /* 0x0000000403047825 */ /* 0x001fd600078e0004 */
.L_x_6:
[----:B------:R0:W2:Y:S01]  /*0830*/  LDG.E R3, desc[UR10][R4.64] ;  /* 0x0000000a04037981 */ /* 0x0000a2000c1e1900 */
[----:B------:R-:W-:-:S04]  /*0840*/  UIADD3 UR4, UPT, UPT, UR4, 0x1, URZ ;  /* 0x0000000104047890 */ /* 0x000fc8000fffe0ff */
[----:B------:R-:W-:Y:S01]  /*0850*/  UISETP.NE.AND UP1, UPT, UR4, URZ, UPT ;  /* 0x000000ff0400728c */ /* 0x000fe2000bf25270 */
[----:B0-----:R-:W-:-:S05]  /*0860*/  IADD3 R4, P1, PT, R4, 0x4, RZ ;  /* 0x0000000404047810 */ /* 0x001fca0007f3e0ff */
[----:B------:R-:W-:Y:S01]  /*0870*/  IMAD.X R5, RZ, RZ, R5, P1 ;  /* 0x000000ffff057224 */ /* 0x000fe200008e0605 */
[----:B--2---:R-:W-:-:S04]  /*0880*/  FSETP.GT.AND P0, PT, R3, R0, PT ;  /* 0x000000000300720b */ /* 0x004fc80003f04000 */
[----:B------:R-:W-:Y:S01]  /*0890*/  FSEL R0, R3, R0, P0 ;  /* 0x0000000003007208 */ /* 0x000fe20000000000 */
[----:B------:R-:W-:Y:S08]  /*08a0*/  BRA.U UP1, `(.L_x_6) ;  /* 0xfffffffd01e07547 */ /* 0x000ff0000b83ffff */
.L_x_1:
[----:B-1----:R-:W-:-:S13]  /*08b0*/  ISETP.GE.AND P0, PT, R2, UR6, PT ;  /* 0x0000000602007c0c */ /* 0x002fda000bf06270 */
[----:B------:R-:W0:Y:S02]  /*08c0*/  @!P0 LDC.64 R4, c[0x0][0x380] ;  /* 0x0000e000ff048b82 */ /* 0x000e240000000a00 */
[----:B0-----:R-:W-:-:S06]  /*08d0*/  @!P0 IMAD.WIDE.U32 R4, R2, 0x4, R4 ;  /* 0x0000000402048825 */ /* 0x001fcc00078e0004 */
[----:B------:R-:W2:Y:S01]  /*08e0*/  @!P0 LDG.E R5, desc[UR10][R4.64] ;  /* 0x0000000a04058981 */ /* 0x000ea2000c1e1900 */
[----:B------:R-:W-:Y:S01]  /*08f0*/  @!P0 IMAD.MOV.U32 R3, RZ, RZ, 0x3bbb989d ;  /* 0x3bbb989dff038424 */ /* 0x000fe200078e00ff */
[----:B------:R-:W0:Y:S01]  /*0900*/  S2UR UR5, SR_CgaCtaId ;  /* 0x00000000000579c3 */ /* 0x000e220000008800 */
[----:B------:R-:W-:Y:S01]  /*0910*/  @!P0 IMAD.MOV.U32 R6, RZ, RZ, 0x437c0000 ;  /* 0x437c0000ff068424 */ /* 0x000fe200078e00ff */
[----:B------:R-:W-:Y:S02]  /*0920*/  UMOV UR4, 0x400 ;  /* 0x0000040000047882 */ /* 0x000fe40000000000 */
[----:B0-----:R-:W-:Y:S01]  /*0930*/  ULEA UR5, UR5, UR4, 0x18 ;  /* 0x0000000405057291 */ /* 0x001fe2000f8ec0ff */
[----:B--2---:R-:W-:-:S04]  /*0940*/  @!P0 FADD R0, R5, -R0 ;  /* 0x8000000005008221 */ /* 0x004fc80000000000 */
[----:B------:R-:W-:-:S04]  /*0950*/  @!P0 FFMA.SAT R3, R0, R3, 0.5 ;  /* 0x3f00000000038423 */ /* 0x000fc80000002003 */
[----:B------:R-:W-:-:S04]  /*0960*/  @!P0 FFMA.RM R3, R3, R6, 12582913 ;  /* 0x4b40000103038423 */ /* 0x000fc80000004006 */
[C---:B------:R-:W-:Y:S01]  /*0970*/  @!P0 FADD R7, R3.reuse, -12583039 ;  /* 0xcb40007f03078421 */ /* 0x040fe20000000000 */
[----:B------:R-:W-:-:S03]  /*0980*/  @!P0 IMAD.SHL.U32 R3, R3, 0x800000, RZ ;  /* 0x0080000003038824 */ /* 0x000fc600078e00ff */
[----:B------:R-:W-:-:S04]  /*0990*/  @!P0 FFMA R7, R0, 1.4426950216293334961, -R7 ;  /* 0x3fb8aa3b00078823 */ /* 0x000fc80000000807 */
[----:B------:R-:W-:Y:S01]  /*09a0*/  @!P0 FFMA R7, R0, 1.925963033500011079e-08, R7 ;  /* 0x32a5706000078823 */ /* 0x000fe20000000007 */
[----:B------:R-:W-:-:S03]  /*09b0*/  LEA R0, R2, UR5, 0x2 ;  /* 0x0000000502007c11 */ /* 0x000fc6000f8e10ff */
[----:B------:R-:W0:Y:S02]  /*09c0*/  @!P0 MUFU.EX2 R6, R7 ;  /* 0x0000000700068308 */ /* 0x000e240000000800 */
[----:B0-----:R-:W-:Y:S01]  /*09d0*/  @!P0 FMUL R5, R3, R6 ;  /* 0x0000000603058220 */ /* 0x001fe20000400000 */
[----:B------:R-:W-:-:S04]  /*09e0*/  IMAD.MOV.U32 R3, RZ, RZ, RZ ;  /* 0x000000ffff037224 */ /* 0x000fc800078e00ff */
[----:B------:R0:W-:Y:S01]  /*09f0*/  @!P0 STS [R0], R5 ;  /* 0x0000000500008388 */ /* 0x0001e20000000800 */
[----:B------:R-:W-:Y:S06]  /*0a00*/  BAR.SYNC.DEFER_BLOCKING 0x0 ;  /* 0x0000000000007b1d */ /* 0x000fec0000010000 */
[----:B------:R-:W-:Y:S05]  /*0a10*/  BRA.U !UP0, `(.L_x_7) ;  /* 0x0000000508207547 */ /* 0x000fea000b800000 */
[----:B------:R-:W-:Y:S01]  /*0a20*/  UISETP.GE.U32.AND UP0, UPT, UR6, 0x10, UPT ;  /* 0x000000100600788c */ /* 0x000fe2000bf06070 */
[----:B------:R-:W-:Y:S01]  /*0a30*/  IMAD.MOV.U32 R3, RZ, RZ, RZ ;  /* 0x000000ffff037224 */ /* 0x000fe200078e00ff */
[----:B------:R-:W-:Y:S01]  /*0a40*/  ULOP3.LUT UR9, UR6, 0xf, URZ, 0xc0, !UPT ;  /* 0x0000000f06097892 */ /* 0x000fe2000f8ec0ff */
[----:B------:R-:W-:-:S03]  /*0a50*/  UMOV UR4, URZ ;  /* 0x000000ff00047c82 */ /* 0x000fc60008000000 */
[----:B------:R-:W-:-:S03]  /*0a60*/  UISETP.NE.AND UP1, UPT, UR9, URZ, UPT ;  /* 0x000000ff0900728c */ /* 0x000fc6000bf25270 */
[----:B------:R-:W-:Y:S08]  /*0a70*/  BRA.U !UP0, `(.L_x_8) ;  /* 0x0000000108707547 */ /* 0x000ff0000b800000 */
[----:B------:R-:W-:Y:S01]  /*0a80*/  ULOP3.LUT UR4, UR6, 0x7ffffff0, URZ, 0xc0, !UPT ;  /* 0x7ffffff006047892 */ /* 0x000fe2000f8ec0ff */
[----:B------:R-:W-:Y:S01]  /*0a90*/  IMAD.MOV.U32 R3, RZ, RZ, RZ ;  /* 0x000000ffff037224 */ /* 0x000fe200078e00ff */
[----:B------:R-:W-:Y:S02]  /*0aa0*/  UIADD3 UR7, UPT, UPT, UR5, 0x20, URZ ;  /* 0x0000002005077890 */ /* 0x000fe4000fffe0ff */
[----:B------:R-:W-:-:S12]  /*0ab0*/  UIADD3 UR8, UPT, UPT, -UR4, URZ, URZ ;  /* 0x000000ff04087290 */ /* 0x000fd8000fffe1ff */
.L_x_9:
[----:B0-----:R-:W0:Y:S01]  /*0ac0*/  LDS.128 R4, [UR7+-0x20] ;  /* 0xffffe007ff047984 */ /* 0x001e220008000c00 */
[----:B------:R-:W-:-:S03]  /*0ad0*/  UIADD3 UR8, UPT, UPT, UR8, 0x10, URZ ;  /* 0x0000001008087890 */ /* 0x000fc6000fffe0ff */
[----:B------:R-:W1:Y:S01]  /*0ae0*/  LDS.128 R8, [UR7+-0x10] ;  /* 0xfffff007ff087984 */ /* 0x000e620008000c00 */
[----:B------:R-:W-:-:S03]  /*0af0*/  UISETP.NE.AND UP0, UPT, UR8, URZ, UPT ;  /* 0x000000ff0800728c */ /* 0x000fc6000bf05270 */
[----:B------:R-:W2:Y:S04]  /*0b00*/  LDS.128 R12, [UR7] ;  /* 0x00000007ff0c7984 */ /* 0x000ea80008000c00 */
[----:B------:R-:W3:Y:S01]  /*0b10*/  LDS.128 R16, [UR7+0x10] ;  /* 0x00001007ff107984 */ /* 0x000ee20008000c00 */
[----:B------:R-:W-:Y:S01]  /*0b20*/  UIADD3 UR7, UPT, UPT, UR7, 0x40, URZ ;  /* 0x0000004007077890 */ /* 0x000fe2000fffe0ff */
[----:B0-----:R-:W-:-:S04]  /*0b30*/  FADD R4, R4, R3 ;  /* 0x0000000304047221 */ /* 0x001fc80000000000 */
[----:B------:R-:W-:-:S04]  /*0b40*/  FADD R5, R5, R4 ;  /* 0x0000000405057221 */ /* 0x000fc80000000000 */
[----:B------:R-:W-:-:S04]  /*0b50*/  FADD R6, R6, R5 ;  /* 0x0000000506067221 */ /* 0x000fc80000000000 */
[----:B------:R-:W-:-:S04]  /*0b60*/  FADD R7, R7, R6 ;  /* 0x0000000607077221 */ /* 0x000fc80000000000 */
[----:B-1----:R-:W-:-:S04]  /*0b70*/  FADD R8, R7, R8 ;  /* 0x0000000807087221 */ /* 0x002fc80000000000 */
[----:B------:R-:W-:-:S04]  /*0b80*/  FADD R9, R9, R8 ;  /* 0x0000000809097221 */ /* 0x000fc80000000000 */
[----:B------:R-:W-:-:S04]  /*0b90*/  FADD R10, R10, R9 ;  /* 0x000000090a0a7221 */ /* 0x000fc80000000000 */
[----:B------:R-:W-:-:S04]  /*0ba0*/  FADD R11, R11, R10 ;  /* 0x0000000a0b0b7221 */ /* 0x000fc80000000000 */
[----:B--2---:R-:W-:-:S04]  /*0bb0*/  FADD R12, R11, R12 ;  /* 0x0000000c0b0c7221 */ /* 0x004fc80000000000 */
[----:B------:R-:W-:-:S04]  /*0bc0*/  FADD R13, R13, R12 ;  /* 0x0000000c0d0d7221 */ /* 0x000fc80000000000 */
[----:B------:R-:W-:-:S04]  /*0bd0*/  FADD R14, R14, R13 ;  /* 0x0000000d0e0e7221 */ /* 0x000fc80000000000 */
[----:B------:R-:W-:-:S04]  /*0be0*/  FADD R15, R15, R14 ;  /* 0x0000000e0f0f7221 */ /* 0x000fc80000000000 */
[----:B---3--:R-:W-:-:S04]  /*0bf0*/  FADD R16, R15, R16 ;  /* 0x000000100f107221 */ /* 0x008fc80000000000 */
[----:B------:R-:W-:-:S04]  /*0c00*/  FADD R17, R17, R16 ;  /* 0x0000001011117221 */ /* 0x000fc80000000000 */
[----:B------:R-:W-:-:S04]  /*0c10*/  FADD R18, R18, R17 ;  /* 0x0000001112127221 */ /* 0x000fc80000000000 */
[----:B------:R-:W-:Y:S01]  /*0c20*/  FADD R3, R19, R18 ;  /* 0x0000001213037221 */ /* 0x000fe20000000000 */
[----:B------:R-:W-:Y:S06]  /*0c30*/  BRA.U UP0, `(.L_x_9) ;  /* 0xfffffffd00a07547 */ /* 0x000fec000b83ffff */
.L_x_8:
[----:B------:R-:W-:Y:S05]  /*0c40*/  BRA.U !UP1, `(.L_x_7) ;  /* 0x0000000109947547 */ /* 0x000fea000b800000 */
[----:B------:R-:W-:Y:S02]  /*0c50*/  UISETP.GE.U32.AND UP0, UPT, UR9, 0x8, UPT ;  /* 0x000000080900788c */ /* 0x000fe4000bf06070 */
[----:B------:R-:W-:-:S04]  /*0c60*/  ULOP3.LUT UR8, UR6, 0x7, URZ, 0xc0, !UPT ;  /* 0x0000000706087892 */ /* 0x000fc8000f8ec0ff */
[----:B------:R-:W-:-:S03]  /*0c70*/  UISETP.NE.AND UP1, UPT, UR8, URZ, UPT ;  /* 0x000000ff0800728c */ /* 0x000fc6000bf25270 */
[----:B------:R-:W-:Y:S08]  /*0c80*/  BRA.U !UP0, `(.L_x_10) ;  /* 0x0000000108307547 */ /* 0x000ff0000b800000 */
[----:B------:R-:W-:Y:S02]  /*0c90*/  ULEA UR7, UR4, UR5, 0x2 ;  /* 0x0000000504077291 */ /* 0x000fe4000f8e10ff */
[----:B------:R-:W-:-:S07]  /*0ca0*/  UIADD3 UR4, UPT, UPT, UR4, 0x8, URZ ;  /* 0x0000000804047890 */ /* 0x000fce000fffe0ff */
[----:B------:R-:W1:Y:S04]  /*0cb0*/  LDS.128 R8, [UR7] ;  /* 0x00000007ff087984 */ /* 0x000e680008000c00 */
[----:B0-----:R-:W0:Y:S01]  /*0cc0*/  LDS.128 R4, [UR7+0x10] ;  /* 0x00001007ff047984 */ /* 0x001e220008000c00 */
[----:B-1----:R-:W-:-:S04]  /*0cd0*/  FADD R8, R3, R8 ;  /* 0x0000000803087221 */ /* 0x002fc80000000000 */
[----:B------:R-:W-:-:S04]  /*0ce0*/  FADD R9, R8, R9 ;  /* 0x0000000908097221 */ /* 0x000fc80000000000 */
[----:B------:R-:W-:-:S04]  /*0cf0*/  FADD R10, R9, R10 ;  /* 0x0000000a090a7221 */ /* 0x000fc80000000000 */
[----:B------:R-:W-:-:S04]  /*0d00*/  FADD R11, R10, R11 ;  /* 0x0000000b0a0b7221 */ /* 0x000fc80000000000 */
[----:B0-----:R-:W-:-:S04]  /*0d10*/  FADD R4, R11, R4 ;  /* 0x000000040b047221 */ /* 0x001fc80000000000 */
[----:B------:R-:W-:-:S04]  /*0d20*/  FADD R5, R4, R5 ;  /* 0x0000000504057221 */ /* 0x000fc80000000000 */
[----:B------:R-:W-:-:S04]  /*0d30*/  FADD R6, R5, R6 ;  /* 0x0000000605067221 */ /* 0x000fc80000000000 */
[----:B------:R-:W-:-:S07]  /*0d40*/  FADD R3, R6, R7 ;  /* 0x0000000706037221 */ /* 0x000fce0000000000 */
.L_x_10:
[----:B------:R-:W-:Y:S05]  /*0d50*/  BRA.U !UP1, `(.L_x_7) ;  /* 0x0000000109507547 */ /* 0x000fea000b800000 */
[----:B------:R-:W-:Y:S02]  /*0d60*/  UISETP.GE.U32.AND UP0, UPT, UR8, 0x4, UPT ;  /* 0x000000040800788c */ /* 0x000fe4000bf06070 */
[----:B------:R-:W-:-:S04]  /*0d70*/  ULOP3.LUT UR6, UR6, 0x3, URZ, 0xc0, !UPT ;  /* 0x0000000306067892 */ /* 0x000fc8000f8ec0ff */
[----:B------:R-:W-:-:S03]  /*0d80*/  UISETP.NE.AND UP1, UPT, UR6, URZ, UPT ;  /* 0x000000ff0600728c */ /* 0x000fc6000bf25270 */
[----:B------:R-:W-:Y:S08]  /*0d90*/  BRA.U !UP0, `(.L_x_11) ;  /* 0x00000001081c7547 */ /* 0x000ff0000b800000 */
[----:B------:R-:W-:Y:S02]  /*0da0*/  ULEA UR7, UR4, UR5, 0x2 ;  /* 0x0000000504077291 */ /* 0x000fe4000f8e10ff */
[----:B------:R-:W-:-:S07]  /*0db0*/  UIADD3 UR4, UPT, UPT, UR4, 0x4, URZ ;  /* 0x0000000404047890 */ /* 0x000fce000fffe0ff */
[----:B0-----:R-:W0:Y:S02]  /*0dc0*/  LDS.128 R4, [UR7] ;  /* 0x00000007ff047984 */ /* 0x001e240008000c00 */
[----:B0-----:R-:W-:-:S04]  /*0dd0*/  FADD R4, R3, R4 ;  /* 0x0000000403047221 */ /* 0x001fc80000000000 */
[----:B------:R-:W-:-:S04]  /*0de0*/  FADD R5, R4, R5 ;  /* 0x0000000504057221 */ /* 0x000fc80000000000 */
[----:B------:R-:W-:-:S04]  /*0df0*/  FADD R6, R5, R6 ;  /* 0x0000000605067221 */ /* 0x000fc80000000000 */
[----:B------:R-:W-:-:S07]  /*0e00*/  FADD R3, R6, R7 ;  /* 0x0000000706037221 */ /* 0x000fce0000000000 */
.L_x_11:
[----:B------:R-:W-:Y:S05]  /*0e10*/  BRA.U !UP1, `(.L_x_7) ;  /* 0x0000000109207547 */ /* 0x000fea000b800000 */
[----:B------:R-:W-:Y:S02]  /*0e20*/  ULEA UR4, UR4, UR5, 0x2 ;  /* 0x0000000504047291 */ /* 0x000fe4000f8e10ff */
[----:B------:R-:W-:-:S12]  /*0e30*/  UIADD3 UR5, UPT, UPT, -UR6, URZ, URZ ;  /* 0x000000ff06057290 */ /* 0x000fd8000fffe1ff */
.L_x_12:
[----:B------:R-:W1:Y:S01]  /*0e40*/  LDS R4, [UR4] ;  /* 0x00000004ff047984 */ /* 0x000e620008000800 */
[----:B------:R-:W-:Y:S02]  /*0e50*/  UIADD3 UR5, UPT, UPT, UR5, 0x1, URZ ;  /* 0x0000000105057890 */ /* 0x000fe4000fffe0ff */
[----:B------:R-:W-:Y:S02]  /*0e60*/  UIADD3 UR4, UPT, UPT, UR4, 0x4, URZ ;  /* 0x0000000404047890 */ /* 0x000fe4000fffe0ff */
[----:B------:R-:W-:Y:S01]  /*0e70*/  UISETP.NE.AND UP0, UPT, UR5, URZ, UPT ;  /* 0x000000ff0500728c */ /* 0x000fe2000bf05270 */
[----:B-1----:R-:W-:-:S08]  /*0e80*/  FADD R3, R4, R3 ;  /* 0x0000000304037221 */ /* 0x002fd00000000000 */
[----:B------:R-:W-:Y:S05]  /*0e90*/  BRA.U UP0, `(.L_x_12) ;  /* 0xfffffffd00e87547 */ /* 0x000fea000b83ffff */
.L_x_7:
[----:B------:R-:W-:Y:S05]  /*0ea0*/  @P0 EXIT ;  /* 0x000000000000094d */ /* 0x000fea0003800000 */
[----:B0-----:R-:W0:Y:S01]  /*0eb0*/  LDS R0, [R0] ;  /* 0x0000000000007984 */ /* 0x001e220000000800 */
[----:B------:R-:W1:Y:S01]  /*0ec0*/  MUFU.RCP R4, R3 ;  /* 0x0000000300047308 */ /* 0x000e620000001000 */
[----:B------:R-:W-:Y:S01]  /*0ed0*/  BSSY.RECONVERGENT B0, `(.L_x_13) ;  /* 0x000000b000007945 */ /* 0x000fe20003800200 */
[----:B-1----:R-:W-:-:S04]  /*0ee0*/  FFMA R5, R4, -R3, 1 ;  /* 0x3f80000004057423 */ /* 0x002fc80000000803 */
[----:B------:R-:W-:Y:S02]  /*0ef0*/  FFMA R5, R4, R5, R4 ;  /* 0x0000000504057223 */ /* 0x000fe40000000004 */
[----:B0-----:R-:W0:Y:S02]  /*0f00*/  FCHK P0, R0, R3 ;  /* 0x0000000300007302 */ /* 0x001e240000000000 */
[----:B------:R-:W-:-:S04]  /*0f10*/  FFMA R4, R0, R5, RZ ;  /* 0x0000000500047223 */ /* 0x000fc800000000ff */
[----:B------:R-:W-:-:S04]  /*0f20*/  FFMA R6, R4, -R3, R0 ;  /* 0x8000000304067223 */ /* 0x000fc80000000000 */
[----:B------:R-:W-:Y:S01]  /*0f30*/  FFMA R7, R5, R6, R4 ;  /* 0x0000000605077223 */ /* 0x000fe20000000004 */
[----:B0-----:R-:W-:Y:S06]  /*0f40*/  @!P0 BRA `(.L_x_14) ;  /* 0x00000000000c8947 */ /* 0x001fec0003800000 */
[----:B------:R-:W-:-:S07]  /*0f50*/  MOV R4, 0xf70 ;  /* 0x00000f7000047802 */ /* 0x000fce0000000f00 */
[----:B------:R-:W-:Y:S05]  /*0f60*/  CALL.REL.NOINC `($__internal_0_$__cuda_sm3x_div_rn_noftz_f32_slowpath) ;  /* 0x0000000000187944 */ /* 0x000fea0003c00000 */
[----:B------:R-:W-:-:S07]  /*0f70*/  IMAD.MOV.U32 R7, RZ, RZ, R0 ;  /* 0x000000ffff077224 */ /* 0x000fce00078e0000 */
.L_x_14:
[----:B------:R-:W-:Y:S05]  /*0f80*/  BSYNC.RECONVERGENT B0 ;  /* 0x0000000000007941 */ /* 0x000fea0003800200 */
.L_x_13:
[----:B------:R-:W0:Y:S02]  /*0f90*/  LDC.64 R4, c[0x0][0x388] ;  /* 0x0000e200ff047b82 */ /* 0x000e240000000a00 */
[----:B0-----:R-:W-:-:S05]  /*0fa0*/  IMAD.WIDE.U32 R2, R2, 0x4, R4 ;  /* 0x0000000402027825 */ /* 0x001fca00078e0004 */
[----:B------:R-:W-:Y:S01]  /*0fb0*/  STG.E desc[UR10][R2.64], R7 ;  /* 0x0000000702007986 */ /* 0x000fe2000c10190a */
[----:B------:R-:W-:Y:S05]  /*0fc0*/  EXIT ;  /* 0x000000000000794d */ /* 0x000fea0003800000 */
        .weak           $__internal_0_$__cuda_sm3x_div_rn_noftz_f32_slowpath
        .type           $__internal_0_$__cuda_sm3x_div_rn_noftz_f32_slowpath,@function
        .size           $__internal_0_$__cuda_sm3x_div_rn_noftz_f32_slowpath,(.L_x_27 - $__internal_0_$__cuda_sm3x_div_rn_noftz_f32_slowpath)
$__internal_0_$__cuda_sm3x_div_rn_noftz_f32_slowpath:
[----:B------:R-:W-:Y:S01]  /*0fd0*/  SHF.R.U32.HI R6, RZ, 0x17, R3 ;  /* 0x00000017ff067819 */ /* 0x000fe20000011603 */
[----:B------:R-:W-:Y:S01]  /*0fe0*/  BSSY.RECONVERGENT B1, `(.L_x_15) ;  /* 0x0000063000017945 */ /* 0x000fe20003800200 */
[--C-:B------:R-:W-:Y:S02]  /*0ff0*/  SHF.R.U32.HI R5, RZ, 0x17, R0.reuse ;  /* 0x00000017ff057819 */ /* 0x100fe40000011600 */
[----:B------:R-:W-:Y:S01]  /*1000*/  LOP3.LUT R10, R6, 0xff, RZ, 0xc0, !PT ;  /* 0x000000ff060a7812 */ /* 0x000fe200078ec0ff */
[----:B------:R-:W-:Y:S01]  /*1010*/  IMAD.MOV.U32 R6, RZ, RZ, R0 ;  /* 0x000000ffff067224 */ /* 0x000fe200078e0000 */
[----:B------:R-:W-:-:S03]  /*1020*/  LOP3.LUT R5, R5, 0xff, RZ, 0xc0, !PT ;  /* 0x000000ff05057812 */ /* 0x000fc600078ec0ff */
[----:B------:R-:W-:Y:S02]  /*1030*/  VIADD R9, R10, 0xffffffff ;  /* 0xffffffff0a097836 */ /* 0x000fe40000000000 */
[----:B------:R-:W-:-:S03]  /*1040*/  VIADD R8, R5, 0xffffffff ;  /* 0xffffffff05087836 */ /* 0x000fc60000000000 */
[----:B------:R-:W-:-:S04]  /*1050*/  ISETP.GT.U32.AND P0, PT, R9, 0xfd, PT ;  /* 0x000000fd0900780c */ /* 0x000fc80003f04070 */
[----:B------:R-:W-:-:S13]  /*1060*/  ISETP.GT.U32.OR P0, PT, R8, 0xfd, P0 ;  /* 0x000000fd0800780c */ /* 0x000fda0000704470 */
[----:B------:R-:W-:Y:S01]  /*1070*/  @!P0 IMAD.MOV.U32 R7, RZ, RZ, RZ ;  /* 0x000000ffff078224 */ /* 0x000fe200078e00ff */
[----:B------:R-:W-:Y:S06]  /*1080*/  @!P0 BRA `(.L_x_16) ;  /* 0x00000000005c8947 */ /* 0x000fec0003800000 */
[----:B------:R-:W-:Y:S02]  /*1090*/  FSETP.GTU.FTZ.AND P1, PT, |R3|, +INF , PT ;  /* 0x7f8000000300780b */ /* 0x000fe40003f3c200 */
[----:B------:R-:W-:-:S04]  /*10a0*/  FSETP.GTU.FTZ.AND P0, PT, |R0|, +INF , PT ;  /* 0x7f8000000000780b */ /* 0x000fc80003f1c200 */
[----:B------:R-:W-:-:S13]  /*10b0*/  PLOP3.LUT P0, PT, P0, P1, PT, 0xf8, 0x8f ;  /* 0x00000000008f781c */ /* 0x000fda0000703f70 */
[----:B------:R-:W-:Y:S05]  /*10c0*/  @P0 BRA `(.L_x_17) ;  /* 0x00000004004c0947 */ /* 0x000fea0003800000 */
[----:B------:R-:W-:-:S13]  /*10d0*/  LOP3.LUT P0, RZ, R3, 0x7fffffff, R6, 0xc8, !PT ;  /* 0x7fffffff03ff7812 */ /* 0x000fda000780c806 */
[----:B------:R-:W-:Y:S05]  /*10e0*/  @!P0 BRA `(.L_x_18) ;  /* 0x00000004003c8947 */ /* 0x000fea0003800000 */
[C---:B------:R-:W-:Y:S02]  /*10f0*/  FSETP.NEU.FTZ.AND P2, PT, |R0|.reuse, +INF , PT ;  /* 0x7f8000000000780b */ /* 0x040fe40003f5d200 */
[----:B------:R-:W-:Y:S02]  /*1100*/  FSETP.NEU.FTZ.AND P1, PT, |R3|, +INF , PT ;  /* 0x7f8000000300780b */ /* 0x000fe40003f3d200 */
[----:B------:R-:W-:-:S11]  /*1110*/  FSETP.NEU.FTZ.AND P0, PT, |R0|, +INF , PT ;  /* 0x7f8000000000780b */ /* 0x000fd60003f1d200 */
[----:B------:R-:W-:Y:S05]  /*1120*/  @!P1 BRA !P2, `(.L_x_18) ;  /* 0x00000004002c9947 */ /* 0x000fea0005000000 */
[----:B------:R-:W-:-:S04]  /*1130*/  LOP3.LUT P2, RZ, R6, 0x7fffffff, RZ, 0xc0, !PT ;  /* 0x7fffffff06ff7812 */ /* 0x000fc8000784c0ff */
[----:B------:R-:W-:-:S13]  /*1140*/  PLOP3.LUT P1, PT, P1, P2, PT, 0x2f, 0xf2 ;  /* 0x0000000000f2781c */ /* 0x000fda0000f24577 */
[----:B------:R-:W-:Y:S05]  /*1150*/  @P1 BRA `(.L_x_19) ;  /* 0x0000000400181947 */ /* 0x000fea0003800000 */
[----:B------:R-:W-:-:S04]  /*1160*/  LOP3.LUT P1, RZ, R3, 0x7fffffff, RZ, 0xc0, !PT ;  /* 0x7fffffff03ff7812 */ /* 0x000fc8000782c0ff */
[----:B------:R-:W-:-:S13]  /*1170*/  PLOP3.LUT P0, PT, P0, P1, PT, 0x2f, 0xf2 ;  /* 0x0000000000f2781c */ /* 0x000fda0000702577 */
[----:B------:R-:W-:Y:S05]  /*1180*/  @P0 BRA `(.L_x_20) ;  /* 0x0000000400000947 */ /* 0x000fea0003800000 */
[----:B------:R-:W-:Y:S02]  /*1190*/  ISETP.GE.AND P0, PT, R8, RZ, PT ;  /* 0x000000ff0800720c */ /* 0x000fe40003f06270 */
[----:B------:R-:W-:-:S11]  /*11a0*/  ISETP.GE.AND P1, PT, R9, RZ, PT ;  /* 0x000000ff0900720c */ /* 0x000fd60003f26270 */
[----:B------:R-:W-:Y:S02]  /*11b0*/  @P0 IMAD.MOV.U32 R7, RZ, RZ, RZ ;  /* 0x000000ffff070224 */ /* 0x000fe400078e00ff */
[----:B------:R-:W-:Y:S01]  /*11c0*/  @!P0 FFMA R6, R0, 1.84467440737095516160e+19, RZ ;  /* 0x5f80000000068823 */ /* 0x000fe200000000ff */
[----:B------:R-:W-:Y:S02]  /*11d0*/  @!P0 IMAD.MOV.U32 R7, RZ, RZ, -0x40 ;  /* 0xffffffc0ff078424 */ /* 0x000fe400078e00ff */
[----:B------:R-:W-:Y:S02]  /*11e0*/  @!P1 FFMA R3, R3, 1.84467440737095516160e+19, RZ ;  /* 0x5f80000003039823 */ /* 0x000fe400000000ff */
[----:B------:R-:W-:-:S07]  /*11f0*/  @!P1 VIADD R7, R7, 0x40 ;  /* 0x0000004007079836 */ /* 0x000fce0000000000 */
.L_x_16:
[----:B------:R-:W-:Y:S01]  /*1200*/  LEA R0, R10, 0xc0800000, 0x17 ;  /* 0xc08000000a007811 */ /* 0x000fe200078eb8ff */
[----:B------:R-:W-:Y:S01]  /*1210*/  VIADD R5, R5, 0xffffff81 ;  /* 0xffffff8105057836 */ /* 0x000fe20000000000 */
[----:B------:R-:W-:Y:S03]  /*1220*/  BSSY.RECONVERGENT B2, `(.L_x_21) ;  /* 0x0000035000027945 */ /* 0x000fe60003800200 */
[----:B------:R-:W-:Y:S02]  /*1230*/  IMAD.IADD R3, R3, 0x1, -R0 ;  /* 0x0000000103037824 */ /* 0x000fe400078e0a00 */
[----:B------:R-:W-:Y:S02]  /*1240*/  IMAD R0, R5, -0x800000, R6 ;  /* 0xff80000005007824 */ /* 0x000fe400078e0206 */
[----:B------:R-:W0:Y:S01]  /*1250*/  MUFU.RCP R8, R3 ;  /* 0x0000000300087308 */ /* 0x000e220000001000 */
[----:B------:R-:W-:-:S04]  /*1260*/  FADD.FTZ R9, -R3, -RZ ;  /* 0x800000ff03097221 */ /* 0x000fc80000010100 */
[----:B0-----:R-:W-:-:S04]  /*1270*/  FFMA R11, R8, R9, 1 ;  /* 0x3f800000080b7423 */ /* 0x001fc80000000009 */
[----:B------:R-:W-:-:S04]  /*1280*/  FFMA R13, R8, R11, R8 ;  /* 0x0000000b080d7223 */ /* 0x000fc80000000008 */
[----:B------:R-:W-:-:S04]  /*1290*/  FFMA R6, R0, R13, RZ ;  /* 0x0000000d00067223 */ /* 0x000fc800000000ff */
[----:B------:R-:W-:-:S04]  /*12a0*/  FFMA R11, R9, R6, R0 ;  /* 0x00000006090b7223 */ /* 0x000fc80000000000 */
[----:B------:R-:W-:Y:S01]  /*12b0*/  FFMA R8, R13, R11, R6 ;  /* 0x0000000b0d087223 */ /* 0x000fe20000000006 */
[----:B------:R-:W-:-:S03]  /*12c0*/  IADD3 R6, PT, PT, R5, 0x7f, -R10 ;  /* 0x0000007f05067810 */ /* 0x000fc60007ffe80a */
[----:B------:R-:W-:Y:S02]  /*12d0*/  FFMA R9, R9, R8, R0 ;  /* 0x0000000809097223 */ /* 0x000fe40000000000 */
[----:B------:R-:W-:Y:S02]  /*12e0*/  IMAD.IADD R6, R6, 0x1, R7 ;  /* 0x0000000106067824 */ /* 0x000fe400078e0207 */
[----:B------:R-:W-:-:S05]  /*12f0*/  FFMA R0, R13, R9, R8 ;  /* 0x000000090d007223 */ /* 0x000fca0000000008 */
[----:B------:R-:W-:-:S04]  /*1300*/  SHF.R.U32.HI R3, RZ, 0x17, R0 ;  /* 0x00000017ff037819 */ /* 0x000fc80000011600 */
[----:B------:R-:W-:-:S05]  /*1310*/  LOP3.LUT R3, R3, 0xff, RZ, 0xc0, !PT ;  /* 0x000000ff03037812 */ /* 0x000fca00078ec0ff */
[----:B------:R-:W-:-:S04]  /*1320*/  IMAD.IADD R7, R3, 0x1, R6 ;  /* 0x0000000103077824 */ /* 0x000fc800078e0206 */
[----:B------:R-:W-:-:S05]  /*1330*/  VIADD R3, R7, 0xffffffff ;  /* 0xffffffff07037836 */ /* 0x000fca0000000000 */
[----:B------:R-:W-:-:S13]  /*1340*/  ISETP.GE.U32.AND P0, PT, R3, 0xfe, PT ;  /* 0x000000fe0300780c */ /* 0x000fda0003f06070 */
[----:B------:R-:W-:Y:S05]  /*1350*/  @!P0 BRA `(.L_x_22) ;  /* 0x0000000000808947 */ /* 0x000fea0003800000 */
[----:B------:R-:W-:-:S13]  /*1360*/  ISETP.GT.AND P0, PT, R7, 0xfe, PT ;  /* 0x000000fe0700780c */ /* 0x000fda0003f04270 */
[----:B------:R-:W-:Y:S05]  /*1370*/  @P0 BRA `(.L_x_23) ;  /* 0x00000000006c0947 */ /* 0x000fea0003800000 */
[----:B------:R-:W-:-:S13]  /*1380*/  ISETP.GE.AND P0, PT, R7, 0x1, PT ;  /* 0x000000010700780c */ /* 0x000fda0003f06270 */
[----:B------:R-:W-:Y:S05]  /*1390*/  @P0 BRA `(.L_x_24) ;  /* 0x0000000000740947 */ /* 0x000fea0003800000 */
[----:B------:R-:W-:Y:S02]  /*13a0*/  ISETP.GE.AND P0, PT, R7, -0x18, PT ;  /* 0xffffffe80700780c */ /* 0x000fe40003f06270 */
[----:B------:R-:W-:-:S11]  /*13b0*/  LOP3.LUT R0, R0, 0x80000000, RZ, 0xc0, !PT ;  /* 0x8000000000007812 */ /* 0x000fd600078ec0ff */
[----:B------:R-:W-:Y:S05]  /*13c0*/  @!P0 BRA `(.L_x_24) ;  /* 0x0000000000688947 */ /* 0x000fea0003800000 */
[CCC-:B------:R-:W-:Y:S01]  /*13d0*/  FFMA.RZ R3, R13.reuse, R9.reuse, R8.reuse ;  /* 0x000000090d037223 */ /* 0x1c0fe2000000c008 */
[-CC-:B------:R-:W-:Y:S01]  /*13e0*/  FFMA.RM R6, R13, R9.reuse, R8.reuse ;  /* 0x000000090d067223 */ /* 0x180fe20000004008 */
[C---:B------:R-:W-:Y:S02]  /*13f0*/  ISETP.NE.AND P2, PT, R7.reuse, RZ, PT ;  /* 0x000000ff0700720c */ /* 0x040fe40003f45270 */
[----:B------:R-:W-:Y:S02]  /*1400*/  ISETP.NE.AND P1, PT, R7, RZ, PT ;  /* 0x000000ff0700720c */ /* 0x000fe40003f25270 */
[----:B------:R-:W-:Y:S01]  /*1410*/  LOP3.LUT R5, R3, 0x7fffff, RZ, 0xc0, !PT ;  /* 0x007fffff03057812 */ /* 0x000fe200078ec0ff */
[----:B------:R-:W-:Y:S01]  /*1420*/  FFMA.RP R3, R13, R9, R8 ;  /* 0x000000090d037223 */ /* 0x000fe20000008008 */
[----:B------:R-:W-:Y:S02]  /*1430*/  VIADD R8, R7, 0x20 ;  /* 0x0000002007087836 */ /* 0x000fe40000000000 */
[----:B------:R-:W-:Y:S01]  /*1440*/  LOP3.LUT R5, R5, 0x800000, RZ, 0xfc, !PT ;  /* 0x0080000005057812 */ /* 0x000fe200078efcff */
[----:B------:R-:W-:Y:S01]  /*1450*/  IMAD.MOV R7, RZ, RZ, -R7 ;  /* 0x000000ffff077224 */ /* 0x000fe200078e0a07 */
[----:B------:R-:W-:-:S02]  /*1460*/  FSETP.NEU.FTZ.AND P0, PT, R3, R6, PT ;  /* 0x000000060300720b */ /* 0x000fc40003f1d000 */
[----:B------:R-:W-:Y:S02]  /*1470*/  SHF.L.U32 R8, R5, R8, RZ ;  /* 0x0000000805087219 */ /* 0x000fe400000006ff */
[----:B------:R-:W-:Y:S02]  /*1480*/  SEL R6, R7, RZ, P2 ;  /* 0x000000ff07067207 */ /* 0x000fe40001000000 */
[----:B------:R-:W-:Y:S02]  /*1490*/  ISETP.NE.AND P1, PT, R8, RZ, P1 ;  /* 0x000000ff0800720c */ /* 0x000fe40000f25270 */
[----:B------:R-:W-:Y:S02]  /*14a0*/  SHF.R.U32.HI R6, RZ, R6, R5 ;  /* 0x00000006ff067219 */ /* 0x000fe40000011605 */
[----:B------:R-:W-:Y:S02]  /*14b0*/  PLOP3.LUT P0, PT, P0, P1, PT, 0xf8, 0x8f ;  /* 0x00000000008f781c */ /* 0x000fe40000703f70 */
[----:B------:R-:W-:-:S02]  /*14c0*/  SHF.R.U32.HI R8, RZ, 0x1, R6 ;  /* 0x00000001ff087819 */ /* 0x000fc40000011606 */
[----:B------:R-:W-:-:S04]  /*14d0*/  SEL R3, RZ, 0x1, !P0 ;  /* 0x00000001ff037807 */ /* 0x000fc80004000000 */
[----:B------:R-:W-:-:S04]  /*14e0*/  LOP3.LUT R3, R3, 0x1, R8, 0xf8, !PT ;  /* 0x0000000103037812 */ /* 0x000fc800078ef808 */
[----:B------:R-:W-:-:S05]  /*14f0*/  LOP3.LUT R3, R3, R6, RZ, 0xc0, !PT ;  /* 0x0000000603037212 */ /* 0x000fca00078ec0ff */
[----:B------:R-:W-:-:S05]  /*1500*/  IMAD.IADD R3, R8, 0x1, R3 ;  /* 0x0000000108037824 */ /* 0x000fca00078e0203 */
[----:B------:R-:W-:Y:S01]  /*1510*/  LOP3.LUT R0, R3, R0, RZ, 0xfc, !PT ;  /* 0x0000000003007212 */ /* 0x000fe200078efcff */
[----:B------:R-:W-:Y:S06]  /*1520*/  BRA `(.L_x_24) ;  /* 0x0000000000107947 */ /* 0x000fec0003800000 */
.L_x_23:
[----:B------:R-:W-:-:S04]  /*1530*/  LOP3.LUT R0, R0, 0x80000000, RZ, 0xc0, !PT ;  /* 0x8000000000007812 */ /* 0x000fc800078ec0ff */
[----:B------:R-:W-:Y:S01]  /*1540*/  LOP3.LUT R0, R0, 0x7f800000, RZ, 0xfc, !PT ;  /* 0x7f80000000007812 */ /* 0x000fe200078efcff */
[----:B------:R-:W-:Y:S06]  /*1550*/  BRA `(.L_x_24) ;  /* 0x0000000000047947 */ /* 0x000fec0003800000 */
.L_x_22:
[----:B------:R-:W-:-:S07]  /*1560*/  IMAD R0, R6, 0x800000, R0 ;  /* 0x0080000006007824 */ /* 0x000fce00078e0200 */
.L_x_24:
[----:B------:R-:W-:Y:S05]  /*1570*/  BSYNC.RECONVERGENT B2 ;  /* 0x0000000000027941 */ /* 0x000fea0003800200 */
.L_x_21:
[----:B------:R-:W-:Y:S05]  /*1580*/  BRA `(.L_x_25) ;  /* 0x0000000000207947 */ /* 0x000fea0003800000 */
.L_x_20:
[----:B------:R-:W-:-:S04]  /*1590*/  LOP3.LUT R0, R3, 0x80000000, R6, 0x48, !PT ;  /* 0x8000000003007812 */ /* 0x000fc800078e4806 */
[----:B------:R-:W-:Y:S01]  /*15a0*/  LOP3.LUT R0, R0, 0x7f800000, RZ, 0xfc, !PT ;  /* 0x7f80000000007812 */ /* 0x000fe200078efcff */
[----:B------:R-:W-:Y:S06]  /*15b0*/  BRA `(.L_x_25) ;  /* 0x0000000000147947 */ /* 0x000fec0003800000 */
.L_x_19:
[----:B------:R-:W-:Y:S01]  /*15c0*/  LOP3.LUT R0, R3, 0x80000000, R6, 0x48, !PT ;  /* 0x8000000003007812 */ /* 0x000fe200078e4806 */
[----:B------:R-:W-:Y:S06]  /*15d0*/  BRA `(.L_x_25) ;  /* 0x00000000000c7947 */ /* 0x000fec0003800000 */
.L_x_18:
[----:B------:R-:W0:Y:S01]  /*15e0*/  MUFU.RSQ R0, -QNAN ;  /* 0xffc0000000007908 */ /* 0x000e220000001400 */
[----:B------:R-:W-:Y:S05]  /*15f0*/  BRA `(.L_x_25) ;  /* 0x0000000000047947 */ /* 0x000fea0003800000 */
.L_x_17:
[----:B------:R-:W-:-:S07]  /*1600*/  FADD.FTZ R0, R0, R3 ;  /* 0x0000000300007221 */ /* 0x000fce0000010000 */
.L_x_25:
[----:B------:R-:W-:Y:S05]  /*1610*/  BSYNC.RECONVERGENT B1 ;  /* 0x0000000000017941 */ /* 0x000fea0003800200 */
.L_x_15:
[----:B------:R-:W-:-:S04]  /*1620*/  IMAD.MOV.U32 R5, RZ, RZ, 0x0 ;  /* 0x00000000ff057424 */ /* 0x000fc800078e00ff */
[----:B0-----:R-:W-:Y:S05]  /*1630*/  RET.REL.NODEC R4 `(_Z13softmaxKernelPfS_i) ;  /* 0xffffffe804707950 */ /* 0x001fea0003c3ffff */
.L_x_26:
        /* <DEDUP_REMOVED lines=12> */
.L_x_27:


//--------------------- .nv.shared._ZN3cub18CUB_300001_SM_10006detail11EmptyKernelIvEEvv --------------------------
	.section	.nv.shared._ZN3cub18CUB_300001_SM_10006detail11EmptyKernelIvEEvv,"aw",@nobits
	.sectionflags	@""
	.align	16
	.zero		1024


//--------------------- .nv.shared.reserved.0     --------------------------
	.section	.nv.shared.reserved.0,"aw",@nobits
	.weak		__nv_reservedSMEM_offset_0_alias
	.size		__nv_reservedSMEM_offset_0_alias, 0, 64
	.other		__nv_reservedSMEM_offset_0_alias,@"STO_CUDA_RESERVED_SHARED STV_DEFAULT"
__nv_reservedSMEM_offset_0_alias:
	.zero		0
	.zero		64


//--------------------- .nv.global                --------------------------
	.section	.nv.global,"aw",@nobits
.nv.global:
	.type		_ZN34_INTERNAL_975d8bc6_4_k_cu_e44b2aad6thrust24THRUST_300001_SM_1000_NS12placeholders2_8E,@object
	.size		_ZN34_INTERNAL_975d8bc6_4_k_cu_e44b2aad6thrust24THRUST_300001_SM_1000_NS12placeholders2_8E,(_ZN34_INTERNAL_975d8bc6_4_k_cu_e44b2aad4cuda3std3__436_GLOBAL__N__975d8bc6_4_k_cu_e44b2aad6ignoreE - _ZN34_INTERNAL_975d8bc6_4_k_cu_e44b2aad6thrust24THRUST_300001_SM_1000_NS12placeholders2_8E)
_ZN34_INTERNAL_975d8bc6_4_k_cu_e44b2aad6thrust24THRUST_300001_SM_1000_NS12placeholders2_8E:
	.zero		1
	.type		_ZN34_INTERNAL_975d8bc6_4_k_cu_e44b2aad4cuda3std3__436_GLOBAL__N__975d8bc6_4_k_cu_e44b2aad6ignoreE,@object
	.size		_ZN34_INTERNAL_975d8bc6_4_k_cu_e44b2aad4cuda3std3__436_GLOBAL__N__975d8bc6_4_k_cu_e44b2aad6ignoreE,(_ZN34_INTERNAL_975d8bc6_4_k_cu_e44b2aad4cuda3std6ranges3__45__cpo4dataE - _ZN34_INTERNAL_975d8bc6_4_k_cu_e44b2aad4cuda3std3__436_GLOBAL__N__975d8bc6_4_k_cu_e44b2aad6ignoreE)
_ZN34_INTERNAL_975d8bc6_4_k_cu_e44b2aad4cuda3std3__436_GLOBAL__N__975d8bc6_4_k_cu_e44b2aad6ignoreE:
	.zero		1
	.type		_ZN34_INTERNAL_975d8bc6_4_k_cu_e44b2aad4cuda3std6ranges3__45__cpo4dataE,@object
	.size		_ZN34_INTERNAL_975d8bc6_4_k_cu_e44b2aad4cuda3std6ranges3__45__cpo4dataE,(_ZN34_INTERNAL_975d8bc6_4_k_cu_e44b2aad6thrust24THRUST_300001_SM_1000_NS6system3cpp3parE - _ZN34_INTERNAL_975d8bc6_4_k_cu_e44b2aad4cuda3std6ranges3__45__cpo4dataE)
_ZN34_INTERNAL_975d8bc6_4_k_cu_e44b2aad4cuda3std6ranges3__45__cpo4dataE:
	.zero		1
	.type		_ZN34_INTERNAL_975d8bc6_4_k_cu_e44b2aad6thrust24THRUST_300001_SM_1000_NS6system3cpp3parE,@object
	.size		_ZN34_INTERNAL_975d8bc6_4_k_cu_e44b2aad6thrust24THRUST_300001_SM_1000_NS6system3cpp3parE,(_ZN34_INTERNAL_975d8bc6_4_k_cu_e44b2aad4cuda3std3__45__cpo5beginE - _ZN34_INTERNAL_975d8bc6_4_k_cu_e44b2aad6thrust24THRUST_300001_SM_1000_NS6system3cpp3parE)
_ZN34_INTERNAL_975d8bc6_4_k_cu_e44b2aad6thrust24THRUST_300001_SM_1000_NS6system3cpp3parE:
	.zero		1
	.type		_ZN34_INTERNAL_975d8bc6_4_k_cu_e44b2aad4cuda3std3__45__cpo5beginE,@object
	.size		_ZN34_INTERNAL_975d8bc6_4_k_cu_e44b2aad4cuda3std3__45__cpo5beginE,(_ZN34_INTERNAL_975d8bc6_4_k_cu_e44b2aad4cuda3std6ranges3__45__cpo5beginE - _ZN34_INTERNAL_975d8bc6_4_k_cu_e44b2aad4cuda3std3__45__cpo5beginE)
_ZN34_INTERNAL_975d8bc6_4_k_cu_e44b2aad4cuda3std3__45__cpo5beginE:
	.zero		1
	.type		_ZN34_INTERNAL_975d8bc6_4_k_cu_e44b2aad4cuda3std6ranges3__45__cpo5beginE,@object
	.size		_ZN34_INTERNAL_975d8bc6_4_k_cu_e44b2aad4cuda3std6ranges3__45__cpo5beginE,(_ZN34_INTERNAL_975d8bc6_4_k_cu_e44b2aad6thrust24THRUST_300001_SM_1000_NS6deviceE - _ZN34_INTERNAL_975d8bc6_4_k_cu_e44b2aad4cuda3std6ranges3__45__cpo5beginE)
_ZN34_INTERNAL_975d8bc6_4_k_cu_e44b2aad4cuda3std6ranges3__45__cpo5beginE:
	.zero		1
	.type		_ZN34_INTERNAL_975d8bc6_4_k_cu_e44b2aad6thrust24THRUST_300001_SM_1000_NS6deviceE,@object
	.size		_ZN34_INTERNAL_975d8bc6_4_k_cu_e44b2aad6thrust24THRUST_300001_SM_1000_NS6deviceE,(_ZN34_INTERNAL_975d8bc6_4_k_cu_e44b2aad4cuda3std3__47nulloptE - _ZN34_INTERNAL_975d8bc6_4_k_cu_e44b2aad6thrust24THRUST_300001_SM_1000_NS6deviceE)
_ZN34_INTERNAL_975d8bc6_4_k_cu_e44b2aad6thrust24THRUST_300001_SM_1000_NS6deviceE:
	.zero		1
	.type		_ZN34_INTERNAL_975d8bc6_4_k_cu_e44b2aad4cuda3std3__47nulloptE,@object
	.size		_ZN34_INTERNAL_975d8bc6_4_k_cu_e44b2aad4cuda3std3__47nulloptE,(_ZN34_INTERNAL_975d8bc6_4_k_cu_e44b2aad4cuda3std6ranges3__45__cpo8distanceE - _ZN34_INTERNAL_975d8bc6_4_k_cu_e44b2aad4cuda3std3__47nulloptE)
_ZN34_INTERNAL_975d8bc6_4_k_cu_e44b2aad4cuda3std3__47nulloptE:
	.zero		1
	.type		_ZN34_INTERNAL_975d8bc6_4_k_cu_e44b2aad4cuda3std6ranges3__45__cpo8distanceE,@object
	.size		_ZN34_INTERNAL_975d8bc6_4_k_cu_e44b2aad4cuda3std6ranges3__45__cpo8distanceE,(_ZN34_INTERNAL_975d8bc6_4_k_cu_e44b2aad6thrust24THRUST_300001_SM_1000_NS12placeholders2_4E - _ZN34_INTERNAL_975d8bc6_4_k_cu_e44b2aad4cuda3std6ranges3__45__cpo8distanceE)
_ZN34_INTERNAL_975d8bc6_4_k_cu_e44b2aad4cuda3std6ranges3__45__cpo8distanceE:
	.zero		1
	.type		_ZN34_INTERNAL_975d8bc6_4_k_cu_e44b2aad6thrust24THRUST_300001_SM_1000_NS12placeholders2_4E,@object
	.size		_ZN34_INTERNAL_975d8bc6_4_k_cu_e44b2aad6thrust24THRUST_300001_SM_1000_NS12placeholders2_4E,(_ZN34_INTERNAL_975d8bc6_4_k_cu_e44b2aad4cuda3std3__45__cpo6rbeginE - _ZN34_INTERNAL_975d8bc6_4_k_cu_e44b2aad6thrust24THRUST_300001_SM_1000_NS12placeholders2_4E)
_ZN34_INTERNAL_975d8bc6_4_k_cu_e44b2aad6thrust24THRUST_300001_SM_1000_NS12placeholders2_4E:
	.zero		1
	.type		_ZN34_INTERNAL_975d8bc6_4_k_cu_e44b2aad4cuda3std3__45__cpo6rbeginE,@object
	.size		_ZN34_INTERNAL_975d8bc6_4_k_cu_e44b2aad4cuda3std3__45__cpo6rbeginE,(_ZN34_INTERNAL_975d8bc6_4_k_cu_e44b2aad4cuda3std6ranges3__45__cpo7advanceE - _ZN34_INTERNAL_975d8bc6_4_k_cu_e44b2aad4cuda3std3__45__cpo6rbeginE)
_ZN34_INTERNAL_975d8bc6_4_k_cu_e44b2aad4cuda3std3__45__cpo6rbeginE:
	.zero		1
	.type		_ZN34_INTERNAL_975d8bc6_4_k_cu_e44b2aad4cuda3std6ranges3__45__cpo7advanceE,@object
	.size		_ZN34_INTERNAL_975d8bc6_4_k_cu_e44b2aad4cuda3std6ranges3__45__cpo7advanceE,(_ZN34_INTERNAL_975d8bc6_4_k_cu_e44b2aad6thrust24THRUST_300001_SM_1000_NS12placeholders3_10E - _ZN34_INTERNAL_975d8bc6_4_k_cu_e44b2aad4cuda3std6ranges3__45__cpo7advanceE)
_ZN34_INTERNAL_975d8bc6_4_k_cu_e44b2aad4cuda3std6ranges3__45__cpo7advanceE:
	.zero		1
	.type		_ZN34_INTERNAL_975d8bc6_4_k_cu_e44b2aad6thrust24THRUST_300001_SM_1000_NS12placeholders3_10E,@object
	.size		_ZN34_INTERNAL_975d8bc6_4_k_cu_e44b2aad6thrust24THRUST_300001_SM_1000_NS12placeholders3_10E,(_ZN34_INTERNAL_975d8bc6_4_k_cu_e44b2aad4cuda3std3__48in_placeE - _ZN34_INTERNAL_975d8bc6_4_k_cu_e44b2aad6thrust24THRUST_300001_SM_1000_NS12placeholders3_10E)
_ZN34_INTERNAL_975d8bc6_4_k_cu_e44b2aad6thrust24THRUST_300001_SM_1000_NS12placeholders3_10E:
	.zero		1
	.type		_ZN34_INTERNAL_975d8bc6_4_k_cu_e44b2aad4cuda3std3__48in_placeE,@object
	.size		_ZN34_INTERNAL_975d8bc6_4_k_cu_e44b2aad4cuda3std3__48in_placeE,(_ZN34_INTERNAL_975d8bc6_4_k_cu_e44b2aad4cuda3std6ranges3__45__cpo4sizeE - _ZN34_INTERNAL_975d8bc6_4_k_cu_e44b2aad4cuda3std3__48in_placeE)
_ZN34_INTERNAL_975d8bc6_4_k_cu_e44b2aad4cuda3std3__48in_placeE:
	.zero		1
	.type		_ZN34_INTERNAL_975d8bc6_4_k_cu_e44b2aad4cuda3std6ranges3__45__cpo4sizeE,@object
	.size		_ZN34_INTERNAL_975d8bc6_4_k_cu_e44b2aad4cuda3std6ranges3__45__cpo4sizeE,(_ZN34_INTERNAL_975d8bc6_4_k_cu_e44b2aad6thrust24THRUST_300001_SM_1000_NS12placeholders2_2E - _ZN34_INTERNAL_975d8bc6_4_k_cu_e44b2aad4cuda3std6ranges3__45__cpo4sizeE)
_ZN34_INTERNAL_975d8bc6_4_k_cu_e44b2aad4cuda3std6ranges3__45__cpo4sizeE:
	.zero		1
	.type		_ZN34_INTERNAL_975d8bc6_4_k_cu_e44b2aad6thrust24THRUST_300001_SM_1000_NS12placeholders2_2E,@object
	.size		_ZN34_INTERNAL_975d8bc6_4_k_cu_e44b2aad6thrust24THRUST_300001_SM_1000_NS12placeholders2_2E,(_ZN34_INTERNAL_975d8bc6_4_k_cu_e44b2aad4cuda3std3__45__cpo6cbeginE - _ZN34_INTERNAL_975d8bc6_4_k_cu_e44b2aad6thrust24THRUST_300001_SM_1000_NS12placeholders2_2E)
_ZN34_INTERNAL_975d8bc6_4_k_cu_e44b2aad6thrust24THRUST_300001_SM_1000_NS12placeholders2_2E:
	.zero		1
	.type		_ZN34_INTERNAL_975d8bc6_4_k_cu_e44b2aad4cuda3std3__45__cpo6cbeginE,@object
	.size		_ZN34_INTERNAL_975d8bc6_4_k_cu_e44b2aad4cuda3std3__45__cpo6cbeginE,(_ZN34_INTERNAL_975d8bc6_4_k_cu_e44b2aad4cuda3std6ranges3__45__cpo6cbeginE - _ZN34_INTERNAL_975d8bc6_4_k_cu_e44b2aad4cuda3std3__45__cpo6cbeginE)
_ZN34_INTERNAL_975d8bc6_4_k_cu_e44b2aad4cuda3std3__45__cpo6cbeginE:
	.zero		1
	.type		_ZN34_INTERNAL_975d8bc6_4_k_cu_e44b2aad4cuda3std6ranges3__45__cpo6cbeginE,@object
	.size		_ZN34_INTERNAL_975d8bc6_4_k_cu_e44b2aad4cuda3std6ranges3__45__cpo6cbeginE,(_ZN34_INTERNAL_975d8bc6_4_k_cu_e44b2aad6thrust24THRUST_300001_SM_1000_NS12placeholders2_6E - _ZN34_INTERNAL_975d8bc6_4_k_cu_e44b2aad4cuda3std6ranges3__45__cpo6cbeginE)
_ZN34_INTERNAL_975d8bc6_4_k_cu_e44b2aad4cuda3std6ranges3__45__cpo6cbeginE:
	.zero		1
	.type		_ZN34_INTERNAL_975d8bc6_4_k_cu_e44b2aad6thrust24THRUST_300001_SM_1000_NS12placeholders2_6E,@object
	.size		_ZN34_INTERNAL_975d8bc6_4_k_cu_e44b2aad6thrust24THRUST_300001_SM_1000_NS12placeholders2_6E,(_ZN34_INTERNAL_975d8bc6_4_k_cu_e44b2aad4cuda3std3__45__cpo7crbeginE - _ZN34_INTERNAL_975d8bc6_4_k_cu_e44b2aad6thrust24THRUST_300001_SM_1000_NS12placeholders2_6E)
_ZN34_INTERNAL_975d8bc6_4_k_cu_e44b2aad6thrust24THRUST_300001_SM_1000_NS12placeholders2_6E:
	.zero		1
	.type		_ZN34_INTERNAL_975d8bc6_4_k_cu_e44b2aad4cuda3std3__45__cpo7crbeginE,@object
	.size		_ZN34_INTERNAL_975d8bc6_4_k_cu_e44b2aad4cuda3std3__45__cpo7crbeginE,(_ZN34_INTERNAL_975d8bc6_4_k_cu_e44b2aad4cuda3std6ranges3__45__cpo4nextE - _ZN34_INTERNAL_975d8bc6_4_k_cu_e44b2aad4cuda3std3__45__cpo7crbeginE)
_ZN34_INTERNAL_975d8bc6_4_k_cu_e44b2aad4cuda3std3__45__cpo7crbeginE:
	.zero		1
	.type		_ZN34_INTERNAL_975d8bc6_4_k_cu_e44b2aad4cuda3std6ranges3__45__cpo4nextE,@object
	.size		_ZN34_INTERNAL_975d8bc6_4_k_cu_e44b2aad4cuda3std6ranges3__45__cpo4nextE,(_ZN34_INTERNAL_975d8bc6_4_k_cu_e44b2aad4cuda3std6ranges3__45__cpo4swapE - _ZN34_INTERNAL_975d8bc6_4_k_cu_e44b2aad4cuda3std6ranges3__45__cpo4nextE)
_ZN34_INTERNAL_975d8bc6_4_k_cu_e44b2aad4cuda3std6ranges3__45__cpo4nextE:
	.zero		1
	.type		_ZN34_INTERNAL_975d8bc6_4_k_cu_e44b2aad4cuda3std6ranges3__45__cpo4swapE,@object
	.size		_ZN34_INTERNAL_975d8bc6_4_k_cu_e44b2aad4cuda3std6ranges3__45__cpo4swapE,(_ZN34_INTERNAL_975d8bc6_4_k_cu_e44b2aad6thrust24THRUST_300001_SM_1000_NS8cuda_cub10par_nosyncE - _ZN34_INTERNAL_975d8bc6_4_k_cu_e44b2aad4cuda3std6ranges3__45__cpo4swapE)
_ZN34_INTERNAL_975d8bc6_4_k_cu_e44b2aad4cuda3std6ranges3__45__cpo4swapE:
	.zero		1
	.type		_ZN34_INTERNAL_975d8bc6_4_k_cu_e44b2aad6thrust24THRUST_300001_SM_1000_NS8cuda_cub10par_nosyncE,@object
	.size		_ZN34_INTERNAL_975d8bc6_4_k_cu_e44b2aad6thrust24THRUST_300001_SM_1000_NS8cuda_cub10par_nosyncE,(_ZN34_INTERNAL_975d8bc6_4_k_cu_e44b2aad6thrust24THRUST_300001_SM_1000_NS3seqE - _ZN34_INTERNAL_975d8bc6_4_k_cu_e44b2aad6thrust24THRUST_300001_SM_1000_NS8cuda_cub10par_nosyncE)
_ZN34_INTERNAL_975d8bc6_4_k_cu_e44b2aad6thrust24THRUST_300001_SM_1000_NS8cuda_cub10par_nosyncE:
	.zero		1
	.type		_ZN34_INTERNAL_975d8bc6_4_k_cu_e44b2aad6thrust24THRUST_300001_SM_1000_NS3seqE,@object
	.size		_ZN34_INTERNAL_975d8bc6_4_k_cu_e44b2aad6thrust24THRUST_300001_SM_1000_NS3seqE,(_ZN34_INTERNAL_975d8bc6_4_k_cu_e44b2aad4cuda3std3__420unreachable_sentinelE - _ZN34_INTERNAL_975d8bc6_4_k_cu_e44b2aad6thrust24THRUST_300001_SM_1000_NS3seqE)
_ZN34_INTERNAL_975d8bc6_4_k_cu_e44b2aad6thrust24THRUST_300001_SM_1000_NS3seqE:
	.zero		1
	.type		_ZN34_INTERNAL_975d8bc6_4_k_cu_e44b2aad4cuda3std3__420unreachable_sentinelE,@object
	.size		_ZN34_INTERNAL_975d8bc6_4_k_cu_e44b2aad4cuda3std3__420unreachable_sentinelE,(_ZN34_INTERNAL_975d8bc6_4_k_cu_e44b2aad4cuda3std6ranges3__45__cpo5ssizeE - _ZN34_INTERNAL_975d8bc6_4_k_cu_e44b2aad4cuda3std3__420unreachable_sentinelE)
_ZN34_INTERNAL_975d8bc6_4_k_cu_e44b2aad4cuda3std3__420unreachable_sentinelE:
	.zero		1
	.type		_ZN34_INTERNAL_975d8bc6_4_k_cu_e44b2aad4cuda3std6ranges3__45__cpo5ssizeE,@object
	.size		_ZN34_INTERNAL_975d8bc6_4_k_cu_e44b2aad4cuda3std6ranges3__45__cpo5ssizeE,(_ZN34_INTERNAL_975d8bc6_4_k_cu_e44b2aad6thrust24THRUST_300001_SM_1000_NS12placeholders2_3E - _ZN34_INTERNAL_975d8bc6_4_k_cu_e44b2aad4cuda3std6ranges3__45__cpo5ssizeE)
_ZN34_INTERNAL_975d8bc6_4_k_cu_e44b2aad4cuda3std6ranges3__45__cpo5ssizeE:
	.zero		1
	.type		_ZN34_INTERNAL_975d8bc6_4_k_cu_e44b2aad6thrust24THRUST_300001_SM_1000_NS12placeholders2_3E,@object
	.size		_ZN34_INTERNAL_975d8bc6_4_k_cu_e44b2aad6thrust24THRUST_300001_SM_1000_NS12placeholders2_3E,(_ZN34_INTERNAL_975d8bc6_4_k_cu_e44b2aad4cuda3std3__45__cpo4cendE - _ZN34_INTERNAL_975d8bc6_4_k_cu_e44b2aad6thrust24THRUST_300001_SM_1000_NS12placeholders2_3E)
_ZN34_INTERNAL_975d8bc6_4_k_cu_e44b2aad6thrust24THRUST_300001_SM_1000_NS12placeholders2_3E:
	.zero		1
	.type		_ZN34_INTERNAL_975d8bc6_4_k_cu_e44b2aad4cuda3std3__45__cpo4cendE,@object
	.size		_ZN34_INTERNAL_975d8bc6_4_k_cu_e44b2aad4cuda3std3__45__cpo4cendE,(_ZN34_INTERNAL_975d8bc6_4_k_cu_e44b2aad4cuda3std6ranges3__45__cpo4cendE - _ZN34_INTERNAL_975d8bc6_4_k_cu_e44b2aad4cuda3std3__45__cpo4cendE)
_ZN34_INTERNAL_975d8bc6_4_k_cu_e44b2aad4cuda3std3__45__cpo4cendE:
	.zero		1
	.type		_ZN34_INTERNAL_975d8bc6_4_k_cu_e44b2aad4cuda3std6ranges3__45__cpo4cendE,@object
	.size		_ZN34_INTERNAL_975d8bc6_4_k_cu_e44b2aad4cuda3std6ranges3__45__cpo4cendE,(_ZN34_INTERNAL_975d8bc6_4_k_cu_e44b2aad6thrust24THRUST_300001_SM_1000_NS12placeholders2_7E - _ZN34_INTERNAL_975d8bc6_4_k_cu_e44b2aad4cuda3std6ranges3__45__cpo4cendE)
_ZN34_INTERNAL_975d8bc6_4_k_cu_e44b2aad4cuda3std6ranges3__45__cpo4cendE:
	.zero		1
	.type		_ZN34_INTERNAL_975d8bc6_4_k_cu_e44b2aad6thrust24THRUST_300001_SM_1000_NS12placeholders2_7E,@object
	.size		_ZN34_INTERNAL_975d8bc6_4_k_cu_e44b2aad6thrust24THRUST_300001_SM_1000_NS12placeholders2_7E,(_ZN34_INTERNAL_975d8bc6_4_k_cu_e44b2aad4cuda3std3__45__cpo5crendE - _ZN34_INTERNAL_975d8bc6_4_k_cu_e44b2aad6thrust24THRUST_300001_SM_1000_NS12placeholders2_7E)
_ZN34_INTERNAL_975d8bc6_4_k_cu_e44b2aad6thrust24THRUST_300001_SM_1000_NS12placeholders2_7E:
	.zero		1
	.type		_ZN34_INTERNAL_975d8bc6_4_k_cu_e44b2aad4cuda3std3__45__cpo5crendE,@object
	.size		_ZN34_INTERNAL_975d8bc6_4_k_cu_e44b2aad4cuda3std3__45__cpo5crendE,(_ZN34_INTERNAL_975d8bc6_4_k_cu_e44b2aad4cuda3std6ranges3__45__cpo4prevE - _ZN34_INTERNAL_975d8bc6_4_k_cu_e44b2aad4cuda3std3__45__cpo5crendE)
_ZN34_INTERNAL_975d8bc6_4_k_cu_e44b2aad4cuda3std3__45__cpo5crendE:
	.zero		1
	.type		_ZN34_INTERNAL_975d8bc6_4_k_cu_e44b2aad4cuda3std6ranges3__45__cpo4prevE,@object
	.size		_ZN34_INTERNAL_975d8bc6_4_k_cu_e44b2aad4cuda3std6ranges3__45__cpo4prevE,(_ZN34_INTERNAL_975d8bc6_4_k_cu_e44b2aad4cuda3std6ranges3__45__cpo9iter_moveE - _ZN34_INTERNAL_975d8bc6_4_k_cu_e44b2aad4cuda3std6ranges3__45__cpo4prevE)
_ZN34_INTERNAL_975d8bc6_4_k_cu_e44b2aad4cuda3std6ranges3__45__cpo4prevE:
	.zero		1
	.type		_ZN34_INTERNAL_975d8bc6_4_k_cu_e44b2aad4cuda3std6ranges3__45__cpo9iter_moveE,@object
	.size		_ZN34_INTERNAL_975d8bc6_4_k_cu_e44b2aad4cuda3std6ranges3__45__cpo9iter_moveE,(_ZN34_INTERNAL_975d8bc6_4_k_cu_e44b2aad6thrust24THRUST_300001_SM_1000_NS6system6detail10sequential3seqE - _ZN34_INTERNAL_975d8bc6_4_k_cu_e44b2aad4cuda3std6ranges3__45__cpo9iter_moveE)
_ZN34_INTERNAL_975d8bc6_4_k_cu_e44b2aad4cuda3std6ranges3__45__cpo9iter_moveE:
	.zero		1
	.type		_ZN34_INTERNAL_975d8bc6_4_k_cu_e44b2aad6thrust24THRUST_300001_SM_1000_NS6system6detail10sequential3seqE,@object
	.size		_ZN34_INTERNAL_975d8bc6_4_k_cu_e44b2aad6thrust24THRUST_300001_SM_1000_NS6system6detail10sequential3seqE,(_ZN34_INTERNAL_975d8bc6_4_k_cu_e44b2aad6thrust24THRUST_300001_SM_1000_NS12placeholders2_9E - _ZN34_INTERNAL_975d8bc6_4_k_cu_e44b2aad6thrust24THRUST_300001_SM_1000_NS6system6detail10sequential3seqE)
_ZN34_INTERNAL_975d8bc6_4_k_cu_e44b2aad6thrust24THRUST_300001_SM_1000_NS6system6detail10sequential3seqE:
	.zero		1
	.type		_ZN34_INTERNAL_975d8bc6_4_k_cu_e44b2aad6thrust24THRUST_300001_SM_1000_NS12placeholders2_9E,@object
	.size		_ZN34_INTERNAL_975d8bc6_4_k_cu_e44b2aad6thrust24THRUST_300001_SM_1000_NS12placeholders2_9E,(_ZN34_INTERNAL_975d8bc6_4_k_cu_e44b2aad4cuda3std3__419piecewise_constructE - _ZN34_INTERNAL_975d8bc6_4_k_cu_e44b2aad6thrust24THRUST_300001_SM_1000_NS12placeholders2_9E)
_ZN34_INTERNAL_975d8bc6_4_k_cu_e44b2aad6thrust24THRUST_300001_SM_1000_NS12placeholders2_9E:
	.zero		1
	.type		_ZN34_INTERNAL_975d8bc6_4_k_cu_e44b2aad4cuda3std3__419piecewise_constructE,@object
	.size		_ZN34_INTERNAL_975d8bc6_4_k_cu_e44b2aad4cuda3std3__419piecewise_constructE,(_ZN34_INTERNAL_975d8bc6_4_k_cu_e44b2aad4cuda3std6ranges3__45__cpo5cdataE - _ZN34_INTERNAL_975d8bc6_4_k_cu_e44b2aad4cuda3std3__419piecewise_constructE)
_ZN34_INTERNAL_975d8bc6_4_k_cu_e44b2aad4cuda3std3__419piecewise_constructE:
	.zero		1
	.type		_ZN34_INTERNAL_975d8bc6_4_k_cu_e44b2aad4cuda3std6ranges3__45__cpo5cdataE,@object
	.size		_ZN34_INTERNAL_975d8bc6_4_k_cu_e44b2aad4cuda3std6ranges3__45__cpo5cdataE,(_ZN34_INTERNAL_975d8bc6_4_k_cu_e44b2aad6thrust24THRUST_300001_SM_1000_NS12placeholders2_1E - _ZN34_INTERNAL_975d8bc6_4_k_cu_e44b2aad4cuda3std6ranges3__45__cpo5cdataE)
_ZN34_INTERNAL_975d8bc6_4_k_cu_e44b2aad4cuda3std6ranges3__45__cpo5cdataE:
	.zero		1
	.type		_ZN34_INTERNAL_975d8bc6_4_k_cu_e44b2aad6thrust24THRUST_300001_SM_1000_NS12placeholders2_1E,@object
	.size		_ZN34_INTERNAL_975d8bc6_4_k_cu_e44b2aad6thrust24THRUST_300001_SM_1000_NS12placeholders2_1E,(_ZN34_INTERNAL_975d8bc6_4_k_cu_e44b2aad4cuda3std3__45__cpo3endE - _ZN34_INTERNAL_975d8bc6_4_k_cu_e44b2aad6thrust24THRUST_300001_SM_1000_NS12placeholders2_1E)
_ZN34_INTERNAL_975d8bc6_4_k_cu_e44b2aad6thrust24THRUST_300001_SM_1000_NS12placeholders2_1E:
	.zero		1
	.type		_ZN34_INTERNAL_975d8bc6_4_k_cu_e44b2aad4cuda3std3__45__cpo3endE,@object
	.size		_ZN34_INTERNAL_975d8bc6_4_k_cu_e44b2aad4cuda3std3__45__cpo3endE,(_ZN34_INTERNAL_975d8bc6_4_k_cu_e44b2aad4cuda3std6ranges3__45__cpo3endE - _ZN34_INTERNAL_975d8bc6_4_k_cu_e44b2aad4cuda3std3__45__cpo3endE)
_ZN34_INTERNAL_975d8bc6_4_k_cu_e44b2aad4cuda3std3__45__cpo3endE:
	.zero		1
	.type		_ZN34_INTERNAL_975d8bc6_4_k_cu_e44b2aad4cuda3std6ranges3__45__cpo3endE,@object
	.size		_ZN34_INTERNAL_975d8bc6_4_k_cu_e44b2aad4cuda3std6ranges3__45__cpo3endE,(_ZN34_INTERNAL_975d8bc6_4_k_cu_e44b2aad6thrust24THRUST_300001_SM_1000_NS12placeholders2_5E - _ZN34_INTERNAL_975d8bc6_4_k_cu_e44b2aad4cuda3std6ranges3__45__cpo3endE)
_ZN34_INTERNAL_975d8bc6_4_k_cu_e44b2aad4cuda3std6ranges3__45__cpo3endE:
	.zero		1
	.type		_ZN34_INTERNAL_975d8bc6_4_k_cu_e44b2aad6thrust24THRUST_300001_SM_1000_NS12placeholders2_5E,@object
	.size		_ZN34_INTERNAL_975d8bc6_4_k_cu_e44b2aad6thrust24THRUST_300001_SM_1000_NS12placeholders2_5E,(_ZN34_INTERNAL_975d8bc6_4_k_cu_e44b2aad4cuda3std3__45__cpo4rendE - _ZN34_INTERNAL_975d8bc6_4_k_cu_e44b2aad6thrust24THRUST_300001_SM_1000_NS12placeholders2_5E)
_ZN34_INTERNAL_975d8bc6_4_k_cu_e44b2aad6thrust24THRUST_300001_SM_1000_NS12placeholders2_5E:
	.zero		1
	.type		_ZN34_INTERNAL_975d8bc6_4_k_cu_e44b2aad4cuda3std3__45__cpo4rendE,@object
	.size		_ZN34_INTERNAL_975d8bc6_4_k_cu_e44b2aad4cuda3std3__45__cpo4rendE,(_ZN34_INTERNAL_975d8bc6_4_k_cu_e44b2aad4cuda3std6ranges3__45__cpo9iter_swapE - _ZN34_INTERNAL_975d8bc6_4_k_cu_e44b2aad4cuda3std3__45__cpo4rendE)
_ZN34_INTERNAL_975d8bc6_4_k_cu_e44b2aad4cuda3std3__45__cpo4rendE:
	.zero		1
	.type		_ZN34_INTERNAL_975d8bc6_4_k_cu_e44b2aad4cuda3std6ranges3__45__cpo9iter_swapE,@object
	.size		_ZN34_INTERNAL_975d8bc6_4_k_cu_e44b2aad4cuda3std6ranges3__45__cpo9iter_swapE,(_ZN34_INTERNAL_975d8bc6_4_k_cu_e44b2aad4cuda3std3__48unexpectE - _ZN34_INTERNAL_975d8bc6_4_k_cu_e44b2aad4cuda3std6ranges3__45__cpo9iter_swapE)
_ZN34_INTERNAL_975d8bc6_4_k_cu_e44b2aad4cuda3std6ranges3__45__cpo9iter_swapE:
	.zero		1
	.type		_ZN34_INTERNAL_975d8bc6_4_k_cu_e44b2aad4cuda3std3__48unexpectE,@object
	.size		_ZN34_INTERNAL_975d8bc6_4_k_cu_e44b2aad4cuda3std3__48unexpectE,(_ZN34_INTERNAL_975d8bc6_4_k_cu_e44b2aad6thrust24THRUST_300001_SM_1000_NS8cuda_cub3parE - _ZN34_INTERNAL_975d8bc6_4_k_cu_e44b2aad4cuda3std3__48unexpectE)
_ZN34_INTERNAL_975d8bc6_4_k_cu_e44b2aad4cuda3std3__48unexpectE:
	.zero		1
	.type		_ZN34_INTERNAL_975d8bc6_4_k_cu_e44b2aad6thrust24THRUST_300001_SM_1000_NS8cuda_cub3parE,@object
	.size		_ZN34_INTERNAL_975d8bc6_4_k_cu_e44b2aad6thrust24THRUST_300001_SM_1000_NS8cuda_cub3parE,(.L_29 - _ZN34_INTERNAL_975d8bc6_4_k_cu_e44b2aad6thrust24THRUST_300001_SM_1000_NS8cuda_cub3parE)
_ZN34_INTERNAL_975d8bc6_4_k_cu_e44b2aad6thrust24THRUST_300001_SM_1000_NS8cuda_cub3parE:
	.zero		1
.L_29:


//--------------------- .nv.shared._Z13softmaxKernelPfS_i --------------------------
	.section	.nv.shared._Z13softmaxKernelPfS_i,"aw",@nobits
	.sectionflags	@""
	.align	16
	.zero		1024


//--------------------- .nv.constant0._ZN3cub18CUB_300001_SM_10006detail11EmptyKernelIvEEvv --------------------------
	.section	.nv.constant0._ZN3cub18CUB_300001_SM_10006detail11EmptyKernelIvEEvv,"a",@progbits
	.sectionflags	@""
	.align	4
.nv.constant0._ZN3cub18CUB_300001_SM_10006detail11EmptyKernelIvEEvv:
	.zero		896


//--------------------- .nv.constant0._Z13softmaxKernelPfS_i --------------------------
	.section	.nv.constant0._Z13softmaxKernelPfS_i,"a",@progbits
	.sectionflags	@""
	.align	4
.nv.constant0._Z13softmaxKernelPfS_i:
	.zero		916


//--------------------- SYMBOLS --------------------------

	.type		.nv.reservedSmem.offset0,@object
	.size		.nv.reservedSmem.offset0,0x4
	.type		.nv.reservedSmem.cap,@object
	.size		.nv.reservedSmem.cap,0x4
